# CuTe-DSL kernel — source=cudnn_frontend_dsl family=gemm_amax
# config = {"ab_dtype": "Float8E4M3FN", "sf_vec": 16, "d_dtype": "Float8E4M3FN", "mma_mn": [128, 128], "cluster_mn": [1, 1]}


// ===== COMPILED SASS (sm_100a) =====

	.target	sm_100a

	.elftype	@"ET_EXEC"


//--------------------- .note.nv.tkinfo           --------------------------
	.section	.note.nv.tkinfo,"",@"SHT_NOTE"
	.sectionflags	@"SHF_NOTE_NV_TKINFO"
	.tkinfo
        /*0018*/ 	.word	0x00000081
        /*0030*/ 	.string	""
        /*0030*/ 	.string	"ptxas"
        /*0030*/ 	.string	"Cuda compilation tools, release 12.9, V12.9.83"
        /*0030*/ 	.string	"Build system must define TOOLS_VERSION_EXTENDED"
        /*0030*/ 	.string	"-O 3 -arch sm_100a "



//--------------------- .note.nv.cuver            --------------------------
	.section	.note.nv.cuver,"",@"SHT_NOTE"
	.sectionflags	@"SHF_NOTE_NV_CUVER"
        /*0018*/ 	.short	0x0001
        /*001a*/ 	.short	0x0064
        /*001c*/ 	.short	0x0001
        /*001e*/ 	.short	0x0000
        /*0020*/ 	.short	0x0001
        /*0022*/ 	.short	0x0000


//--------------------- .nv.info                  --------------------------
	.section	.nv.info,"",@"SHT_CUDA_INFO"
	.align	4


	//----- nvinfo : EIATTR_REGCOUNT
	.align		4
        /*0000*/ 	.byte	0x04, 0x2f
        /*0002*/ 	.short	(.L_4 - .L_3)
	.align		4
.L_3:
        /*0004*/ 	.word	index@(kernel_cutlass_kernel_cudnngemm_amaxdense_blockscaled_gemm_persistent_amaxSm100BlockScaledPersistentDenseGemmKernel_object_at__TiledMMA_ThrLayoutVMNK11110000_PermutationMNK____MMAAtom_Thr_0)
        /*0008*/ 	.word	0x0000003b


	//----- nvinfo : EIATTR_FRAME_SIZE
	.align		4
.L_4:
        /*000c*/ 	.byte	0x04, 0x11
        /*000e*/ 	.short	(.L_6 - .L_5)
	.align		4
.L_5:
        /*0010*/ 	.word	index@($__internal_2_$__cuda_sm10x_tcgen05_guardrail_trap_unallocated_columns_being_dealloced)
        /*0014*/ 	.word	0x00000000


	//----- nvinfo : EIATTR_FRAME_SIZE
	.align		4
.L_6:
        /*0018*/ 	.byte	0x04, 0x11
        /*001a*/ 	.short	(.L_8 - .L_7)
	.align		4
.L_7:
        /*001c*/ 	.word	index@($__internal_1_$__cuda_sm10x_tcgen05_guardrail_trap_phase_invalid_during_alloc)
        /*0020*/ 	.word	0x00000000


	//----- nvinfo : EIATTR_FRAME_SIZE
	.align		4
.L_8:
        /*0024*/ 	.byte	0x04, 0x11
        /*0026*/ 	.short	(.L_10 - .L_9)
	.align		4
.L_9:
        /*0028*/ 	.word	index@($__internal_0_$__cuda_sm10x_tcgen05_guardrail_trap_col_being_dealloced_not_returned_by_alloc)
        /*002c*/ 	.word	0x00000000


	//----- nvinfo : EIATTR_FRAME_SIZE
	.align		4
.L_10:
        /*0030*/ 	.byte	0x04, 0x11
        /*0032*/ 	.short	(.L_12 - .L_11)
	.align		4
.L_11:
        /*0034*/ 	.word	index@(kernel_cutlass_kernel_cudnngemm_amaxdense_blockscaled_gemm_persistent_amaxSm100BlockScaledPersistentDenseGemmKernel_object_at__TiledMMA_ThrLayoutVMNK11110000_PermutationMNK____MMAAtom_Thr_0)
        /*0038*/ 	.word	0x00000000


	//----- nvinfo : EIATTR_MIN_STACK_SIZE
	.align		4
.L_12:
        /*003c*/ 	.byte	0x04, 0x12
        /*003e*/ 	.short	(.L_14 - .L_13)
	.align		4
.L_13:
        /*0040*/ 	.word	index@(kernel_cutlass_kernel_cudnngemm_amaxdense_blockscaled_gemm_persistent_amaxSm100BlockScaledPersistentDenseGemmKernel_object_at__TiledMMA_ThrLayoutVMNK11110000_PermutationMNK____MMAAtom_Thr_0)
        /*0044*/ 	.word	0x00000000
.L_14:


//--------------------- .nv.info.kernel_cutlass_kernel_cudnngemm_amaxdense_blockscaled_gemm_persistent_amaxSm100BlockScaledPersistentDenseGemmKernel_object_at__TiledMMA_ThrLayoutVMNK11110000_PermutationMNK____MMAAtom_Thr_0 --------------------------
	.section	.nv.info.kernel_cutlass_kernel_cudnngemm_amaxdense_blockscaled_gemm_persistent_amaxSm100BlockScaledPersistentDenseGemmKernel_object_at__TiledMMA_ThrLayoutVMNK11110000_PermutationMNK____MMAAtom_Thr_0,"",@"SHT_CUDA_INFO"
	.sectionflags	@""
	.align	4


	//----- nvinfo : EIATTR_CUDA_API_VERSION
	.align		4
        /*0000*/ 	.byte	0x04, 0x37
        /*0002*/ 	.short	(.L_16 - .L_15)
.L_15:
        /*0004*/ 	.word	0x00000081


	//----- nvinfo : EIATTR_KPARAM_INFO
	.align		4
.L_16:
        /*0008*/ 	.byte	0x04, 0x17
        /*000a*/ 	.short	(.L_18 - .L_17)
.L_17:
        /*000c*/ 	.word	0x00000000
        /*0010*/ 	.short	0x000a
        /*0012*/ 	.short	0x02e0
        /*0014*/ 	.byte	0x00, 0xf0, 0x31, 0x00


	//----- nvinfo : EIATTR_KPARAM_INFO
	.align		4
.L_18:
        /*0018*/ 	.byte	0x04, 0x17
        /*001a*/ 	.short	(.L_20 - .L_19)
.L_19:
        /*001c*/ 	.word	0x00000000
        /*0020*/ 	.short	0x0009
        /*0022*/ 	.short	0x02d4
        /*0024*/ 	.byte	0x00, 0xf0, 0x31, 0x00


	//----- nvinfo : EIATTR_KPARAM_INFO
	.align		4
.L_20:
        /*0028*/ 	.byte	0x04, 0x17
        /*002a*/ 	.short	(.L_22 - .L_21)
.L_21:
        /*002c*/ 	.word	0x00000000
        /*0030*/ 	.short	0x0008
        /*0032*/ 	.short	0x02c8
        /*0034*/ 	.byte	0x00, 0xf0, 0x31, 0x00


	//----- nvinfo : EIATTR_KPARAM_INFO
	.align		4
.L_22:
        /*0038*/ 	.byte	0x04, 0x17
        /*003a*/ 	.short	(.L_24 - .L_23)
.L_23:
        /*003c*/ 	.word	0x00000000
        /*0040*/ 	.short	0x0007
        /*0042*/ 	.short	0x02c0
        /*0044*/ 	.byte	0x00, 0xf0, 0x21, 0x00


	//----- nvinfo : EIATTR_KPARAM_INFO
	.align		4
.L_24:
        /*0048*/ 	.byte	0x04, 0x17
        /*004a*/ 	.short	(.L_26 - .L_25)
.L_25:
        /*004c*/ 	.word	0x00000000
        /*0050*/ 	.short	0x0006
        /*0052*/ 	.short	0x0240
        /*0054*/ 	.byte	0x00, 0xf0, 0x01, 0x02


	//----- nvinfo : EIATTR_KPARAM_INFO
	.align		4
.L_26:
        /*0058*/ 	.byte	0x04, 0x17
        /*005a*/ 	.short	(.L_28 - .L_27)
.L_27:
        /*005c*/ 	.word	0x00000000
        /*0060*/ 	.short	0x0005
        /*0062*/ 	.short	0x01c0
        /*0064*/ 	.byte	0x00, 0xf0, 0x01, 0x02


	//----- nvinfo : EIATTR_KPARAM_INFO
	.align		4
.L_28:
        /*0068*/ 	.byte	0x04, 0x17
        /*006a*/ 	.short	(.L_30 - .L_29)
.L_29:
        /*006c*/ 	.word	0x00000000
        /*0070*/ 	.short	0x0004
        /*0072*/ 	.short	0x0140
        /*0074*/ 	.byte	0x00, 0xf0, 0x01, 0x02


	//----- nvinfo : EIATTR_KPARAM_INFO
	.align		4
.L_30:
        /*0078*/ 	.byte	0x04, 0x17
        /*007a*/ 	.short	(.L_32 - .L_31)
.L_31:
        /*007c*/ 	.word	0x00000000
        /*0080*/ 	.short	0x0003
        /*0082*/ 	.short	0x00c0
        /*0084*/ 	.byte	0x00, 0xf0, 0x01, 0x02


	//----- nvinfo : EIATTR_KPARAM_INFO
	.align		4
.L_32:
        /*0088*/ 	.byte	0x04, 0x17
        /*008a*/ 	.short	(.L_34 - .L_33)
.L_33:
        /*008c*/ 	.word	0x00000000
        /*0090*/ 	.short	0x0002
        /*0092*/ 	.short	0x0040
        /*0094*/ 	.byte	0x00, 0xf0, 0x01, 0x02


	//----- nvinfo : EIATTR_KPARAM_INFO
	.align		4
.L_34:
        /*0098*/ 	.byte	0x04, 0x17
        /*009a*/ 	.short	(.L_36 - .L_35)
.L_35:
        /*009c*/ 	.word	0x00000000
        /*00a0*/ 	.short	0x0001
        /*00a2*/ 	.short	0x000c
        /*00a4*/ 	.byte	0x00, 0xf0, 0x31, 0x00


	//----- nvinfo : EIATTR_KPARAM_INFO
	.align		4
.L_36:
        /*00a8*/ 	.byte	0x04, 0x17
        /*00aa*/ 	.short	(.L_38 - .L_37)
.L_37:
        /*00ac*/ 	.word	0x00000000
        /*00b0*/ 	.short	0x0000
        /*00b2*/ 	.short	0x0000
        /*00b4*/ 	.byte	0x00, 0xf0, 0x31, 0x00


	//----- nvinfo : EIATTR_AT_ENTRY_FRAGMENTS
	.align		4
.L_38:
        /*00b8*/ 	.byte	0x04, 0x4f
        /*00ba*/ 	.short	(.L_40 - .L_39)


	//   ....[0]....
.L_39:
        /*00bc*/ 	.word	0x00000004


	//----- nvinfo : EIATTR_RESERVED_SMEM_USED
	.align		4
.L_40:
        /*00c0*/ 	.byte	0x01, 0x41
	.zero		2


	//----- nvinfo : EIATTR_SPARSE_MMA_MASK
	.align		4
        /*00c4*/ 	.byte	0x03, 0x50
        /*00c6*/ 	.short	0x0000


	//----- nvinfo : EIATTR_TCGEN05_1CTA_USED
	.align		4
        /*00c8*/ 	.byte	0x01, 0x51
	.zero		2


	//----- nvinfo : EIATTR_MAXREG_COUNT
	.align		4
        /*00cc*/ 	.byte	0x03, 0x1b
        /*00ce*/ 	.short	0x00ff


	//----- nvinfo : EIATTR_NUM_BARRIERS
	.align		4
        /*00d0*/ 	.byte	0x02, 0x4c
        /*00d2*/ 	.byte	0x04
	.zero		1


	//----- nvinfo : EIATTR_INT_WARP_WIDE_INSTR_OFFSETS
	.align		4
        /*00d4*/ 	.byte	0x04, 0x31
        /*00d6*/ 	.short	(.L_42 - .L_41)


	//   ....[0]....
.L_41:
        /*00d8*/ 	.word	0x00003b30


	//   ....[1]....
        /*00dc*/ 	.word	0x00003b70


	//----- nvinfo : EIATTR_COOP_GROUP_MASK_REGIDS
	.align		4
.L_42:
        /*00e0*/ 	.byte	0x04, 0x29
        /*00e2*/ 	.short	(.L_44 - .L_43)


	//   ....[0]....
.L_43:
        /*00e4*/ 	.word	0xffffffff


	//   ....[1]....
        /*00e8*/ 	.word	0xffffffff


	//   ....[2]....
        /*00ec*/ 	.word	0xffffffff


	//   ....[3]....
        /*00f0*/ 	.word	0xffffffff


	//   ....[4]....
        /*00f4*/ 	.word	0xffffffff


	//----- nvinfo : EIATTR_COOP_GROUP_INSTR_OFFSETS
	.align		4
.L_44:
        /*00f8*/ 	.byte	0x04, 0x28
        /*00fa*/ 	.short	(.L_46 - .L_45)


	//   ....[0]....
.L_45:
        /*00fc*/ 	.word	0x00001a50


	//   ....[1]....
        /*0100*/ 	.word	0x00001d10


	//   ....[2]....
        /*0104*/ 	.word	0x00003690


	//   ....[3]....
        /*0108*/ 	.word	0x00003a50


	//   ....[4]....
        /*010c*/ 	.word	0x00003c20


	//----- nvinfo : EIATTR_VRC_CTA_INIT_COUNT
	.align		4
.L_46:
        /*0110*/ 	.byte	0x02, 0x4a
        /*0112*/ 	.byte	0x80
	.zero		1


	//----- nvinfo : EIATTR_MBARRIER_INSTR_OFFSETS
	.align		4
        /*0114*/ 	.byte	0x04, 0x39
        /*0116*/ 	.short	(.L_48 - .L_47)


	//   ....[0]....
.L_47:
        /*0118*/ 	.word	0x00000290
        /*011c*/ 	.word	0x000000ff
        /*0120*/ 	.word	0x00000000
        /*0124*/ 	.short	0x0100
        /*0126*/ 	.byte	0x05
	.zero		1


	//   ....[1]....
        /*0128*/ 	.word	0x000002a0
        /*012c*/ 	.word	0x000000ff
        /*0130*/ 	.word	0x00000008
        /*0134*/ 	.short	0x0100
        /*0136*/ 	.byte	0x05
	.zero		1


	//   ....[2]....
        /*0138*/ 	.word	0x000002b0
        /*013c*/ 	.word	0x000000ff
        /*0140*/ 	.word	0x00000010
        /*0144*/ 	.short	0x0100
        /*0146*/ 	.byte	0x05
	.zero		1


	//   ....[3]....
        /*0148*/ 	.word	0x000002c0
        /*014c*/ 	.word	0x000000ff
        /*0150*/ 	.word	0x00000018
        /*0154*/ 	.short	0x0100
        /*0156*/ 	.byte	0x05
	.zero		1


	//   ....[4]....
        /*0158*/ 	.word	0x000002d0
        /*015c*/ 	.word	0x000000ff
        /*0160*/ 	.word	0x00000020
        /*0164*/ 	.short	0x0100
        /*0166*/ 	.byte	0x05
	.zero		1


	//   ....[5]....
        /*0168*/ 	.word	0x000002e0
        /*016c*/ 	.word	0x000000ff
        /*0170*/ 	.word	0x00000028
        /*0174*/ 	.short	0x0100
        /*0176*/ 	.byte	0x05
	.zero		1


	//   ....[6]....
        /*0178*/ 	.word	0x000002f0
        /*017c*/ 	.word	0x000000ff
        /*0180*/ 	.word	0x00000030
        /*0184*/ 	.short	0x0100
        /*0186*/ 	.byte	0x05
	.zero		1


	//   ....[7]....
        /*0188*/ 	.word	0x00000300
        /*018c*/ 	.word	0x000000ff
        /*0190*/ 	.word	0x00000038
        /*0194*/ 	.short	0x0100
        /*0196*/ 	.byte	0x05
	.zero		1


	//   ....[8]....
        /*0198*/ 	.word	0x00000310
        /*019c*/ 	.word	0x000000ff
        /*01a0*/ 	.word	0x00000040
        /*01a4*/ 	.short	0x0100
        /*01a6*/ 	.byte	0x05
	.zero		1


	//   ....[9]....
        /*01a8*/ 	.word	0x00000320
        /*01ac*/ 	.word	0x000000ff
        /*01b0*/ 	.word	0x00000048
        /*01b4*/ 	.short	0x0100
        /*01b6*/ 	.byte	0x05
	.zero		1


	//   ....[10]....
        /*01b8*/ 	.word	0x00000330
        /*01bc*/ 	.word	0x000000ff
        /*01c0*/ 	.word	0x00000050
        /*01c4*/ 	.short	0x0100
        /*01c6*/ 	.byte	0x05
	.zero		1


	//   ....[11]....
        /*01c8*/ 	.word	0x00000340
        /*01cc*/ 	.word	0x000000ff
        /*01d0*/ 	.word	0x00000058
        /*01d4*/ 	.short	0x0100
        /*01d6*/ 	.byte	0x05
	.zero		1


	//   ....[12]....
        /*01d8*/ 	.word	0x00000480
        /*01dc*/ 	.word	0x000000ff
        /*01e0*/ 	.word	0x00000060
        /*01e4*/ 	.short	0x0100
        /*01e6*/ 	.byte	0x06
	.zero		1


	//   ....[13]....
        /*01e8*/ 	.word	0x00000490
        /*01ec*/ 	.word	0x000000ff
        /*01f0*/ 	.word	0x00000068
        /*01f4*/ 	.short	0x0100
        /*01f6*/ 	.byte	0x06
	.zero		1


	//   ....[14]....
        /*01f8*/ 	.word	0x000004a0
        /*01fc*/ 	.word	0x000000ff
        /*0200*/ 	.word	0x00000070
        /*0204*/ 	.short	0x0100
        /*0206*/ 	.byte	0x06
	.zero		1


	//   ....[15]....
        /*0208*/ 	.word	0x000004b0
        /*020c*/ 	.word	0x000000ff
        /*0210*/ 	.word	0x00000078
        /*0214*/ 	.short	0x0100
        /*0216*/ 	.byte	0x06
	.zero		1


	//   ....[16]....
        /*0218*/ 	.word	0x00000850
        /*021c*/ 	.word	0x000000ff
        /*0220*/ 	.word	0x00000030
        /*0224*/ 	.short	0x010a
        /*0226*/ 	.byte	0x05
	.zero		1


	//   ....[17]....
        /*0228*/ 	.word	0x00000a20
        /*022c*/ 	.word	0x000000ff
        /*0230*/ 	.word	0x00000030
        /*0234*/ 	.short	0x010a
        /*0236*/ 	.byte	0x19
	.zero		1


	//   ....[18]....
        /*0238*/ 	.word	0x00000b80
        /*023c*/ 	.word	0x000000ff
        /*0240*/ 	.word	0x00000030
        /*0244*/ 	.short	0x010a
        /*0246*/ 	.byte	0x1e
	.zero		1


	//   ....[19]....
        /*0248*/ 	.word	0x00000f00
        /*024c*/ 	.word	0x000000ff
        /*0250*/ 	.word	0x00000030
        /*0254*/ 	.short	0x010a
        /*0256*/ 	.byte	0x04
	.zero		1


	//   ....[20]....
        /*0258*/ 	.word	0x00001460
        /*025c*/ 	.word	0x000000ff
        /*0260*/ 	.word	0x00000000
        /*0264*/ 	.short	0x010a
        /*0266*/ 	.byte	0x12
	.zero		1


	//   ....[21]....
        /*0268*/ 	.word	0x00001480
        /*026c*/ 	.word	0x000000ff
        /*0270*/ 	.word	0x00000070
        /*0274*/ 	.short	0x010a
        /*0276*/ 	.byte	0x11
	.zero		1


	//   ....[22]....
        /*0278*/ 	.word	0x000016d0
        /*027c*/ 	.word	0x000000ff
        /*0280*/ 	.word	0x00000000
        /*0284*/ 	.short	0x010a
        /*0286*/ 	.byte	0x10
	.zero		1


	//   ....[23]....
        /*0288*/ 	.word	0x00001830
        /*028c*/ 	.word	0x000000ff
        /*0290*/ 	.word	0x00000000
        /*0294*/ 	.short	0x010a
        /*0296*/ 	.byte	0x1a
	.zero		1


	//   ....[24]....
        /*0298*/ 	.word	0x000019f0
        /*029c*/ 	.word	0x00000002
        /*02a0*/ 	.word	0x00000070
        /*02a4*/ 	.short	0x010a
        /*02a6*/ 	.byte	0xff
	.zero		1


	//   ....[25]....
        /*02a8*/ 	.word	0x000022f0
        /*02ac*/ 	.word	0x00000002
        /*02b0*/ 	.word	0x00000060
        /*02b4*/ 	.short	0x010a
        /*02b6*/ 	.byte	0xff
	.zero		1


	//   ....[26]....
        /*02b8*/ 	.word	0x000038b0
        /*02bc*/ 	.word	0x00000002
        /*02c0*/ 	.word	0x00000070
        /*02c4*/ 	.short	0x0101
        /*02c6*/ 	.byte	0xff
	.zero		1


	//   ....[27]....
        /*02c8*/ 	.word	0x00003c80
        /*02cc*/ 	.word	0x00000002
        /*02d0*/ 	.word	0x00000030
        /*02d4*/ 	.short	0x010a
        /*02d6*/ 	.byte	0xff
	.zero		1


	//   ....[28]....
        /*02d8*/ 	.word	0x00003d00
        /*02dc*/ 	.word	0x00000002
        /*02e0*/ 	.word	0x00000030
        /*02e4*/ 	.short	0x010a
        /*02e6*/ 	.byte	0xff
	.zero		1


	//   ....[29]....
        /*02e8*/ 	.word	0x00003d80
        /*02ec*/ 	.word	0x00000002
        /*02f0*/ 	.word	0x00000070
        /*02f4*/ 	.short	0x010a
        /*02f6*/ 	.byte	0xff
	.zero		1


	//   ....[30]....
        /*02f8*/ 	.word	0x00003e00
        /*02fc*/ 	.word	0x00000002
        /*0300*/ 	.word	0x00000000
        /*0304*/ 	.short	0x010a
        /*0306*/ 	.byte	0xff
	.zero		1


	//   ....[31]....
        /*0308*/ 	.word	0x00003e60
        /*030c*/ 	.word	0x00000002
        /*0310*/ 	.word	0x00000070
        /*0314*/ 	.short	0x010a
        /*0316*/ 	.byte	0xff
	.zero		1


	//   ....[32]....
        /*0318*/ 	.word	0x00003ec0
        /*031c*/ 	.word	0x00000002
        /*0320*/ 	.word	0x00000060
        /*0324*/ 	.short	0x010a
        /*0326*/ 	.byte	0xff
	.zero		1


	//----- nvinfo : EIATTR_NUM_MBARRIERS
	.align		4
.L_48:
        /*0328*/ 	.byte	0x03, 0x38
        /*032a*/ 	.short	0x0010


	//----- nvinfo : EIATTR_EXIT_INSTR_OFFSETS
	.align		4
        /*032c*/ 	.byte	0x04, 0x1c
        /*032e*/ 	.short	(.L_50 - .L_49)


	//   ....[0]....
.L_49:
        /*0330*/ 	.word	0x00001a20


	//   ....[1]....
        /*0334*/ 	.word	0x00003c40


	//----- nvinfo : EIATTR_REQNTID
	.align		4
.L_50:
        /*0338*/ 	.byte	0x04, 0x10
        /*033a*/ 	.short	(.L_52 - .L_51)
.L_51:
        /*033c*/ 	.word	0x000000c0
        /*0340*/ 	.word	0x00000001
        /*0344*/ 	.word	0x00000001


	//----- nvinfo : EIATTR_CRS_STACK_SIZE
	.align		4
.L_52:
        /*0348*/ 	.byte	0x04, 0x1e
        /*034a*/ 	.short	(.L_54 - .L_53)
.L_53:
        /*034c*/ 	.word	0x00000000


	//----- nvinfo : EIATTR_CBANK_PARAM_SIZE
	.align		4
.L_54:
        /*0350*/ 	.byte	0x03, 0x19
        /*0352*/ 	.short	0x02ec


	//----- nvinfo : EIATTR_PARAM_CBANK
	.align		4
        /*0354*/ 	.byte	0x04, 0x0a
        /*0356*/ 	.short	(.L_56 - .L_55)
	.align		4
.L_55:
        /*0358*/ 	.word	index@(.nv.constant0.kernel_cutlass_kernel_cudnngemm_amaxdense_blockscaled_gemm_persistent_amaxSm100BlockScaledPersistentDenseGemmKernel_object_at__TiledMMA_ThrLayoutVMNK11110000_PermutationMNK____MMAAtom_Thr_0)
        /*035c*/ 	.short	0x0380
        /*035e*/ 	.short	0x02ec


	//----- nvinfo : EIATTR_SW_WAR
	.align		4
.L_56:
        /*0360*/ 	.byte	0x04, 0x36
        /*0362*/ 	.short	(.L_58 - .L_57)
.L_57:
        /*0364*/ 	.word	0x00000008
.L_58:


//--------------------- .nv.compat                --------------------------
	.section	.nv.compat,"",@"SHT_CUDA_COMPAT_INFO"
	.align	4
        /*0000*/ 	.byte	0x02, 0x02, 0x02, 0x00, 0x02, 0x05, 0x05, 0x00, 0x02, 0x03, 0x01, 0x00, 0x02, 0x06, 0x01, 0x00


//--------------------- .nv.callgraph             --------------------------
	.section	.nv.callgraph,"",@"SHT_CUDA_CALLGRAPH"
	.align	4
	.sectionentsize	8
	.align		4
        /*0000*/ 	.word	0x00000000
	.align		4
        /*0004*/ 	.word	0xffffffff
	.align		4
        /*0008*/ 	.word	0x00000000
	.align		4
        /*000c*/ 	.word	0xfffffffe
	.align		4
        /*0010*/ 	.word	0x00000000
	.align		4
        /*0014*/ 	.word	0xfffffffd
	.align		4
        /*0018*/ 	.word	0x00000000
	.align		4
        /*001c*/ 	.word	0xfffffffc


//--------------------- .text.kernel_cutlass_kernel_cudnngemm_amaxdense_blockscaled_gemm_persistent_amaxSm100BlockScaledPersistentDenseGemmKernel_object_at__TiledMMA_ThrLayoutVMNK11110000_PermutationMNK____MMAAtom_Thr_0 --------------------------
	.section	.text.kernel_cutlass_kernel_cudnngemm_amaxdense_blockscaled_gemm_persistent_amaxSm100BlockScaledPersistentDenseGemmKernel_object_at__TiledMMA_ThrLayoutVMNK11110000_PermutationMNK____MMAAtom_Thr_0,"ax",@progbits
	.align	128
        .global         kernel_cutlass_kernel_cudnngemm_amaxdense_blockscaled_gemm_persistent_amaxSm100BlockScaledPersistentDenseGemmKernel_object_at__TiledMMA_ThrLayoutVMNK11110000_PermutationMNK____MMAAtom_Thr_0
        .type           kernel_cutlass_kernel_cudnngemm_amaxdense_blockscaled_gemm_persistent_amaxSm100BlockScaledPersistentDenseGemmKernel_object_at__TiledMMA_ThrLayoutVMNK11110000_PermutationMNK____MMAAtom_Thr_0,@function
        .size           kernel_cutlass_kernel_cudnngemm_amaxdense_blockscaled_gemm_persistent_amaxSm100BlockScaledPersistentDenseGemmKernel_object_at__TiledMMA_ThrLayoutVMNK11110000_PermutationMNK____MMAAtom_Thr_0,(.L_x_52 - kernel_cutlass_kernel_cudnngemm_amaxdense_blockscaled_gemm_persistent_amaxSm100BlockScaledPersistentDenseGemmKernel_object_at__TiledMMA_ThrLayoutVMNK11110000_PermutationMNK____MMAAtom_Thr_0)
        .other          kernel_cutlass_kernel_cudnngemm_amaxdense_blockscaled_gemm_persistent_amaxSm100BlockScaledPersistentDenseGemmKernel_object_at__TiledMMA_ThrLayoutVMNK11110000_PermutationMNK____MMAAtom_Thr_0,@"STO_CUDA_ENTRY STV_DEFAULT"
kernel_cutlass_kernel_cudnngemm_amaxdense_blockscaled_gemm_persistent_amaxSm100BlockScaledPersistentDenseGemmKernel_object_at__TiledMMA_ThrLayoutVMNK11110000_PermutationMNK____MMAAtom_Thr_0:
.text.kernel_cutlass_kernel_cudnngemm_amaxdense_blockscaled_gemm_persistent_amaxSm100BlockScaledPersistentDenseGemmKernel_object_at__TiledMMA_ThrLayoutVMNK11110000_PermutationMNK____MMAAtom_Thr_0:
[----:B------:R-:W1:Y:S01]  /*0000*/  LDC R1, c[0x0][0x37c] ;  /* 0x0000df00ff017b82 */ /* 0x000e620000000800 */
[----:B------:R-:W2:Y:S01]  /*0010*/  S2R R0, SR_TID.X ;  /* 0x0000000000007919 */ /* 0x000ea20000002100 */
[----:B------:R-:W3:Y:S01]  /*0020*/  LDCU.U8 UR5, c[0x0][0x382] ;  /* 0x00007040ff0577ac */ /* 0x000ee20008000000 */
[----:B------:R-:W4:Y:S01]  /*0030*/  LDCU.U8 UR4, c[0x0][0x381] ;  /* 0x00007020ff0477ac */ /* 0x000f220008000000 */
[----:B---3--:R-:W-:Y:S02]  /*0040*/  ULOP3.LUT UR5, UR5, 0x1, URZ, 0xc0, !UPT ;  /* 0x0000000105057892 */ /* 0x008fe4000f8ec0ff */
[----:B----4-:R-:W-:Y:S02]  /*0050*/  ULOP3.LUT UR4, UR4, 0x1, URZ, 0xc0, !UPT ;  /* 0x0000000104047892 */ /* 0x010fe4000f8ec0ff */
[----:B------:R-:W-:Y:S02]  /*0060*/  UISETP.NE.U32.AND UP6, UPT, UR5, 0x1, UPT ;  /* 0x000000010500788c */ /* 0x000fe4000bfc5070 */
[----:B------:R-:W-:Y:S01]  /*0070*/  UISETP.NE.U32.AND UP5, UPT, UR4, 0x1, UPT ;  /* 0x000000010400788c */ /* 0x000fe2000bfa5070 */
[----:B--2---:R-:W-:-:S04]  /*0080*/  SHF.R.U32.HI R7, RZ, 0x5, R0 ;  /* 0x00000005ff077819 */ /* 0x004fc80000011600 */
[----:B------:R-:W-:-:S13]  /*0090*/  ISETP.NE.AND P1, PT, R7, 0x5, PT ;  /* 0x000000050700780c */ /* 0x000fda0003f25270 */
[----:B-1----:R-:W-:Y:S05]  /*00a0*/  @P1 BRA `(.L_x_0) ;  /* 0x0000000000481947 */ /* 0x002fea0003800000 */
[----:B------:R-:W1:Y:S02]  /*00b0*/  LDCU.64 UR4, c[0x0][0x348] ;  /* 0x00006900ff0477ac */ /* 0x000e640008000a00 */
[----:B-1----:R-:W-:Y:S02]  /*00c0*/  UIADD3 UR12, UP4, UPT, UR4, 0x40, URZ ;  /* 0x00000040040c7890 */ /* 0x002fe4000ff9e0ff */
[----:B------:R-:W-:Y:S02]  /*00d0*/  UIADD3 UR10, UP3, UPT, UR4, 0xc0, URZ ;  /* 0x000000c0040a7890 */ /* 0x000fe4000ff7e0ff */
[----:B------:R-:W-:Y:S02]  /*00e0*/  UIADD3 UR8, UP2, UPT, UR4, 0x140, URZ ;  /* 0x0000014004087890 */ /* 0x000fe4000ff5e0ff */
[----:B------:R-:W-:Y:S02]  /*00f0*/  UIADD3 UR6, UP1, UPT, UR4, 0x1c0, URZ ;  /* 0x000001c004067890 */ /* 0x000fe4000ff3e0ff */
[----:B------:R-:W-:-:S02]  /*0100*/  UIADD3 UR4, UP0, UPT, UR4, 0x240, URZ ;  /* 0x0000024004047890 */ /* 0x000fc4000ff1e0ff */
[----:B------:R-:W-:Y:S02]  /*0110*/  UIADD3.X UR13, UPT, UPT, URZ, UR5, URZ, UP4, !UPT ;  /* 0x00000005ff0d7290 */ /* 0x000fe4000a7fe4ff */
[----:B------:R-:W-:Y:S02]  /*0120*/  UIADD3.X UR11, UPT, UPT, URZ, UR5, URZ, UP3, !UPT ;  /* 0x00000005ff0b7290 */ /* 0x000fe40009ffe4ff */
[----:B------:R-:W-:Y:S02]  /*0130*/  UIADD3.X UR9, UPT, UPT, URZ, UR5, URZ, UP2, !UPT ;  /* 0x00000005ff097290 */ /* 0x000fe400097fe4ff */
[----:B------:R-:W-:Y:S02]  /*0140*/  UIADD3.X UR7, UPT, UPT, URZ, UR5, URZ, UP1, !UPT ;  /* 0x00000005ff077290 */ /* 0x000fe40008ffe4ff */
[----:B------:R-:W-:Y:S01]  /*0150*/  UIADD3.X UR5, UPT, UPT, URZ, UR5, URZ, UP0, !UPT ;  /* 0x00000005ff057290 */ /* 0x000fe200087fe4ff */
[----:B------:R1:W-:Y:S02]  /*0160*/  UTMACCTL.PF [UR12] ;  /* 0x000000000c0079b9 */ /* 0x0003e40008040000 */
[----:B------:R1:W-:Y:S02]  /*0170*/  UTMACCTL.PF [UR10] ;  /* 0x000000000a0079b9 */ /* 0x0003e40008040000 */
[----:B------:R1:W-:Y:S02]  /*0180*/  UTMACCTL.PF [UR8] ;  /* 0x00000000080079b9 */ /* 0x0003e40008040000 */
[----:B------:R1:W-:Y:S02]  /*0190*/  UTMACCTL.PF [UR6] ;  /* 0x00000000060079b9 */ /* 0x0003e40008040000 */
[----:B------:R1:W-:Y:S01]  /*01a0*/  UTMACCTL.PF [UR4] ;  /* 0x00000000040079b9 */ /* 0x0003e20008040000 */
[----:B------:R-:W-:Y:S01]  /*01b0*/  UPLOP3.LUT UP4, UPT, UPT, UPT, UPT, 0x40, 0x4 ;  /* 0x000000000004789c */ /* 0x000fe20003f8e870 */
[----:B-1----:R-:W-:Y:S10]  /*01c0*/  BRA `(.L_x_1) ;  /* 0x0000000000647947 */ /* 0x002ff40003800000 */
.L_x_0:
[----:B------:R-:W-:Y:S01]  /*01d0*/  ISETP.NE.AND P0, PT, R7, RZ, PT ;  /* 0x000000ff0700720c */ /* 0x000fe20003f05270 */
[----:B------:R-:W-:-:S12]  /*01e0*/  UPLOP3.LUT UP4, UPT, UPT, UPT, UPT, 0x40, 0x4 ;  /* 0x000000000004789c */ /* 0x000fd80003f8e870 */
[----:B------:R-:W-:Y:S05]  /*01f0*/  @P0 BRA `(.L_x_1) ;  /* 0x0000000000580947 */ /* 0x000fea0003800000 */
[----:B------:R-:W1:Y:S01]  /*0200*/  S2UR UR5, SR_CgaCtaId ;  /* 0x00000000000579c3 */ /* 0x000e620000008800 */
[----:B------:R-:W-:Y:S01]  /*0210*/  UMOV UR6, 0x400 ;  /* 0x0000040000067882 */ /* 0x000fe20000000000 */
[----:B------:R-:W-:Y:S01]  /*0220*/  UMOV UR4, 0x1 ;  /* 0x0000000100047882 */ /* 0x000fe20000000000 */
[----:B------:R-:W-:Y:S02]  /*0230*/  UPLOP3.LUT UP4, UPT, UPT, UPT, UPT, 0x80, 0x8 ;  /* 0x000000000008789c */ /* 0x000fe40003f8f070 */
[----:B-1----:R-:W-:Y:S02]  /*0240*/  ULEA UR5, UR5, UR6, 0x18 ;  /* 0x0000000605057291 */ /* 0x002fe4000f8ec0ff */
[----:B------:R-:W-:-:S04]  /*0250*/  UIADD3 UR6, UPT, UPT, -UR4, 0x100000, URZ ;  /* 0x0010000004067890 */ /* 0x000fc8000fffe1ff */
[----:B------:R-:W-:Y:S02]  /*0260*/  USHF.L.U32 UR7, UR6, 0xb, URZ ;  /* 0x0000000b06077899 */ /* 0x000fe400080006ff */
[----:B------:R-:W-:Y:S01]  /*0270*/  USHF.L.U32 UR6, UR6, 0x1, URZ ;  /* 0x0000000106067899 */ /* 0x000fe200080006ff */
[----:B------:R-:W1:Y:S11]  /*0280*/  FENCE.VIEW.ASYNC.S ;  /* 0x00000000000073c6 */ /* 0x000e760000000000 */
[----:B-1----:R1:W2:Y:S01]  /*0290*/  SYNCS.EXCH.64 URZ, [UR5], UR6 ;  /* 0x0000000605ff75b2 */ /* 0x0022a20008000100 */
[----:B------:R1:W3:Y:S01]  /*02a0*/  SYNCS.EXCH.64 URZ, [UR5+0x8], UR6 ;  /* 0x0000080605ff75b2 */ /* 0x0002e20008000100 */
[----:B------:R1:W4:Y:S01]  /*02b0*/  SYNCS.EXCH.64 URZ, [UR5+0x10], UR6 ;  /* 0x0000100605ff75b2 */ /* 0x0003220008000100 */
[----:B------:R1:W5:Y:S01]  /*02c0*/  SYNCS.EXCH.64 URZ, [UR5+0x18], UR6 ;  /* 0x0000180605ff75b2 */ /* 0x0003620008000100 */
[----:B------:R1:W1:Y:S01]  /*02d0*/  SYNCS.EXCH.64 URZ, [UR5+0x20], UR6 ;  /* 0x0000200605ff75b2 */ /* 0x0002620008000100 */
[----:B------:R1:W1:Y:S01]  /*02e0*/  SYNCS.EXCH.64 URZ, [UR5+0x28], UR6 ;  /* 0x0000280605ff75b2 */ /* 0x0002620008000100 */
[----:B------:R1:W1:Y:S01]  /*02f0*/  SYNCS.EXCH.64 URZ, [UR5+0x30], UR6 ;  /* 0x0000300605ff75b2 */ /* 0x0002620008000100 */
[----:B------:R1:W1:Y:S01]  /*0300*/  SYNCS.EXCH.64 URZ, [UR5+0x38], UR6 ;  /* 0x0000380605ff75b2 */ /* 0x0002620008000100 */
[----:B------:R1:W1:Y:S01]  /*0310*/  SYNCS.EXCH.64 URZ, [UR5+0x40], UR6 ;  /* 0x0000400605ff75b2 */ /* 0x0002620008000100 */
[----:B------:R1:W1:Y:S01]  /*0320*/  SYNCS.EXCH.64 URZ, [UR5+0x48], UR6 ;  /* 0x0000480605ff75b2 */ /* 0x0002620008000100 */
[----:B------:R1:W1:Y:S01]  /*0330*/  SYNCS.EXCH.64 URZ, [UR5+0x50], UR6 ;  /* 0x0000500605ff75b2 */ /* 0x0002620008000100 */
[----:B------:R1:W1:Y:S01]  /*0340*/  SYNCS.EXCH.64 URZ, [UR5+0x58], UR6 ;  /* 0x0000580605ff75b2 */ /* 0x0002620008000100 */
[----:B------:R-:W-:Y:S01]  /*0350*/  NOP ;  /* 0x0000000000007918 */ /* 0x000fe20000000000 */
.L_x_1:
[----:B------:R-:W-:Y:S01]  /*0360*/  NOP ;  /* 0x0000000000007918 */ /* 0x000fe20000000000 */
[----:B------:R-:W5:Y:S01]  /*0370*/  LDCU.U8 UR23, c[0x0][0x650] ;  /* 0x0000ca00ff1777ac */ /* 0x000f620008000000 */
[----:B------:R-:W4:Y:S01]  /*0380*/  LDCU.U8 UR22, c[0x0][0x651] ;  /* 0x0000ca20ff1677ac */ /* 0x000f220008000000 */
[----:B------:R-:W3:Y:S02]  /*0390*/  LDCU.U8 UR21, c[0x0][0x65c] ;  /* 0x0000cb80ff1577ac */ /* 0x000ee40008000000 */
[----:B-12345:R-:W-:Y:S06]  /*03a0*/  BAR.SYNC.DEFER_BLOCKING 0x0 ;  /* 0x0000000000007b1d */ /* 0x03efec0000010000 */
[----:B------:R-:W-:Y:S05]  /*03b0*/  BRA.U !UP4, `(.L_x_2) ;  /* 0x000000010c447547 */ /* 0x000fea000b800000 */
[----:B------:R-:W1:Y:S01]  /*03c0*/  S2UR UR6, SR_CgaCtaId ;  /* 0x00000000000679c3 */ /* 0x000e620000008800 */
[----:B------:R-:W-:Y:S01]  /*03d0*/  UMOV UR7, 0x400 ;  /* 0x0000040000077882 */ /* 0x000fe20000000000 */
[----:B------:R-:W-:Y:S01]  /*03e0*/  UMOV UR5, 0x1 ;  /* 0x0000000100057882 */ /* 0x000fe20000000000 */
[----:B------:R-:W-:Y:S01]  /*03f0*/  UMOV UR4, 0x4 ;  /* 0x0000000400047882 */ /* 0x000fe20000000000 */
[----:B------:R-:W-:-:S04]  /*0400*/  UIADD3 UR8, UPT, UPT, -UR5, 0x100000, URZ ;  /* 0x0010000005087890 */ /* 0x000fc8000fffe1ff */
[----:B------:R-:W-:Y:S02]  /*0410*/  USHF.L.U32 UR9, UR8, 0xb, URZ ;  /* 0x0000000b08097899 */ /* 0x000fe400080006ff */
[----:B------:R-:W-:Y:S02]  /*0420*/  USHF.L.U32 UR8, UR8, 0x1, URZ ;  /* 0x0000000108087899 */ /* 0x000fe400080006ff */
[----:B------:R-:W-:-:S04]  /*0430*/  UIADD3 UR4, UPT, UPT, -UR4, 0x100000, URZ ;  /* 0x0010000004047890 */ /* 0x000fc8000fffe1ff */
[----:B------:R-:W-:Y:S02]  /*0440*/  USHF.L.U32 UR5, UR4, 0xb, URZ ;  /* 0x0000000b04057899 */ /* 0x000fe400080006ff */
[----:B------:R-:W-:Y:S02]  /*0450*/  USHF.L.U32 UR4, UR4, 0x1, URZ ;  /* 0x0000000104047899 */ /* 0x000fe400080006ff */
[----:B-1----:R-:W-:Y:S01]  /*0460*/  ULEA UR6, UR6, UR7, 0x18 ;  /* 0x0000000706067291 */ /* 0x002fe2000f8ec0ff */
[----:B------:R-:W1:Y:S11]  /*0470*/  FENCE.VIEW.ASYNC.S ;  /* 0x00000000000073c6 */ /* 0x000e760000000000 */
[----:B-1----:R1:W2:Y:S01]  /*0480*/  SYNCS.EXCH.64 URZ, [UR6+0x60], UR8 ;  /* 0x0000600806ff75b2 */ /* 0x0022a20008000100 */
[----:B------:R1:W3:Y:S01]  /*0490*/  SYNCS.EXCH.64 URZ, [UR6+0x68], UR8 ;  /* 0x0000680806ff75b2 */ /* 0x0002e20008000100 */
[----:B------:R1:W4:Y:S01]  /*04a0*/  SYNCS.EXCH.64 URZ, [UR6+0x70], UR4 ;  /* 0x0000700406ff75b2 */ /* 0x0003220008000100 */
[----:B------:R1:W5:Y:S01]  /*04b0*/  SYNCS.EXCH.64 URZ, [UR6+0x78], UR4 ;  /* 0x0000780406ff75b2 */ /* 0x0003620008000100 */
[----:B------:R-:W-:Y:S01]  /*04c0*/  NOP ;  /* 0x0000000000007918 */ /* 0x000fe20000000000 */
.L_x_2:
[----:B------:R-:W-:Y:S01]  /*04d0*/  NOP ;  /* 0x0000000000007918 */ /* 0x000fe20000000000 */
[----:B--2345:R-:W-:Y:S06]  /*04e0*/  BAR.SYNC.DEFER_BLOCKING 0x0 ;  /* 0x0000000000007b1d */ /* 0x03cfec0000010000 */
[----:B------:R-:W2:Y:S01]  /*04f0*/  LDCU.U8 UR15, c[0x0][0x668] ;  /* 0x0000cd00ff0f77ac */ /* 0x000ea20008000000 */
[----:B------:R-:W3:Y:S01]  /*0500*/  LDCU.U8 UR14, c[0x0][0x669] ;  /* 0x0000cd20ff0e77ac */ /* 0x000ee20008000000 */
[----:B------:R-:W4:Y:S01]  /*0510*/  LDCU.U8 UR13, c[0x0][0x65d] ;  /* 0x0000cba0ff0d77ac */ /* 0x000f220008000000 */
[----:B------:R-:W-:Y:S01]  /*0520*/  NOP ;  /* 0x0000000000007918 */ /* 0x000fe20000000000 */
[----:B------:R-:W-:Y:S06]  /*0530*/  BAR.SYNC.DEFER_BLOCKING 0x1, 0xc0 ;  /* 0x0043000000007b1d */ /* 0x000fec0000010000 */
[----:B------:R-:W-:Y:S05]  /*0540*/  @P1 BRA `(.L_x_3) ;  /* 0x0000000800801947 */ /* 0x000fea0003800000 */
[----:B------:R-:W5:Y:S01]  /*0550*/  S2UR UR35, SR_CTAID.Z ;  /* 0x00000000002379c3 */ /* 0x000f620000002700 */
[----:B------:R-:W-:Y:S01]  /*0560*/  UMOV UR34, 0x1 ;  /* 0x0000000100227882 */ /* 0x000fe20000000000 */
[----:B------:R-:W-:Y:S01]  /*0570*/  UMOV UR33, URZ ;  /* 0x000000ff00217c82 */ /* 0x000fe20008000000 */
[----:B-----5:R-:W-:-:S09]  /*0580*/  UISETP.GT.U32.AND UP0, UPT, UR35, 0x3ff, UPT ;  /* 0x000003ff2300788c */ /* 0x020fd2000bf04070 */
[----:B------:R-:W-:Y:S05]  /*0590*/  BRA.U UP0, `(.L_x_4) ;  /* 0x0000000500f07547 */ /* 0x000fea000b800000 */
[----:B-1----:R-:W1:Y:S01]  /*05a0*/  LDCU.64 UR4, c[0x0][0x648] ;  /* 0x0000c900ff0477ac */ /* 0x002e620008000a00 */
[----:B------:R-:W5:Y:S01]  /*05b0*/  S2UR UR28, SR_CgaCtaId ;  /* 0x00000000001c79c3 */ /* 0x000f620000008800 */
[----:B------:R-:W4:Y:S01]  /*05c0*/  LDCU.64 UR44, c[0x0][0x348] ;  /* 0x00006900ff2c77ac */ /* 0x000f220008000a00 */
[----:B------:R-:W-:Y:S01]  /*05d0*/  UMOV UR33, URZ ;  /* 0x000000ff00217c82 */ /* 0x000fe20008000000 */
[----:B------:R-:W-:Y:S01]  /*05e0*/  UMOV UR34, 0x1 ;  /* 0x0000000100227882 */ /* 0x000fe20000000000 */
[----:B-1----:R-:W-:-:S04]  /*05f0*/  UIMAD.WIDE.U32 UR6, UR35, UR5, URZ ;  /* 0x00000005230672a5 */ /* 0x002fc8000f8e00ff */
[----:B------:R-:W-:-:S04]  /*0600*/  UIADD3 UR5, UPT, UPT, -UR7, UR35, URZ ;  /* 0x0000002307057290 */ /* 0x000fc8000fffe1ff */
[----:B------:R-:W-:-:S03]  /*0610*/  USHF.R.U32.HI UR5, URZ, UR23, UR5 ;  /* 0x00000017ff057299 */ /* 0x000fc60008011605 */
[----:B------:R-:W1:Y:S01]  /*0620*/  LDCU UR6, c[0x0][0x658] ;  /* 0x0000cb00ff0677ac */ /* 0x000e620008000800 */
[----:B------:R-:W-:-:S04]  /*0630*/  UIADD3 UR5, UPT, UPT, UR7, UR5, URZ ;  /* 0x0000000507057290 */ /* 0x000fc8000fffe0ff */
[----:B------:R-:W-:-:S04]  /*0640*/  USHF.R.U32.HI UR20, URZ, UR22, UR5 ;  /* 0x00000016ff147299 */ /* 0x000fc80008011605 */
[----:B------:R-:W-:-:S04]  /*0650*/  UIADD3 UR20, UPT, UPT, -UR20, URZ, URZ ;  /* 0x000000ff14147290 */ /* 0x000fc8000fffe1ff */
[----:B------:R-:W-:Y:S01]  /*0660*/  UIMAD UR20, UR20, UR4, UR35 ;  /* 0x00000004141472a4 */ /* 0x000fe2000f8e0223 */
[----:B------:R-:W3:Y:S03]  /*0670*/  LDCU.64 UR4, c[0x0][0x660] ;  /* 0x0000cc00ff0477ac */ /* 0x000ee60008000a00 */
[----:B-1----:R-:W-:-:S04]  /*0680*/  UIMAD.WIDE.U32 UR6, UR20, UR6, URZ ;  /* 0x00000006140672a5 */ /* 0x002fc8000f8e00ff */
[----:B------:R-:W-:-:S04]  /*0690*/  UIADD3 UR12, UPT, UPT, UR20, -UR7, URZ ;  /* 0x80000007140c7290 */ /* 0x000fc8000fffe0ff */
[----:B------:R-:W-:-:S03]  /*06a0*/  USHF.R.U32.HI UR12, URZ, UR21, UR12 ;  /* 0x00000015ff0c7299 */ /* 0x000fc6000801160c */
[----:B------:R-:W1:Y:S01]  /*06b0*/  LDCU UR6, c[0x0][0x374] ;  /* 0x00006e80ff0677ac */ /* 0x000e620008000800 */
[----:B------:R-:W-:Y:S01]  /*06c0*/  UIADD3 UR12, UPT, UPT, UR7, UR12, URZ ;  /* 0x0000000c070c7290 */ /* 0x000fe2000fffe0ff */
[----:B------:R-:W1:Y:S03]  /*06d0*/  LDCU UR7, c[0x0][0x370] ;  /* 0x00006e00ff0777ac */ /* 0x000e660008000800 */
[----:B----4-:R-:W-:Y:S01]  /*06e0*/  USHF.R.U32.HI UR12, URZ, UR13, UR12 ;  /* 0x0000000dff0c7299 */ /* 0x010fe2000801160c */
[----:B------:R-:W4:Y:S03]  /*06f0*/  LDCU UR32, c[0x0][0x378] ;  /* 0x00006f00ff2077ac */ /* 0x000f260008000800 */
[----:B---3--:R-:W-:Y:S01]  /*0700*/  UIMAD.WIDE.U32 UR8, UR12, UR5, URZ ;  /* 0x000000050c0872a5 */ /* 0x008fe2000f8e00ff */
[----:B------:R-:W3:Y:S03]  /*0710*/  LDCU UR5, c[0x0][0x654] ;  /* 0x0000ca80ff0577ac */ /* 0x000ee60008000800 */
[----:B------:R-:W-:-:S04]  /*0720*/  UIADD3 UR8, UPT, UPT, UR12, -UR9, URZ ;  /* 0x800000090c087290 */ /* 0x000fc8000fffe0ff */
[----:B--2---:R-:W-:-:S04]  /*0730*/  USHF.R.U32.HI UR8, URZ, UR15, UR8 ;  /* 0x0000000fff087299 */ /* 0x004fc80008011608 */
[----:B------:R-:W-:-:S03]  /*0740*/  UIADD3 UR8, UPT, UPT, UR9, UR8, URZ ;  /* 0x0000000809087290 */ /* 0x000fc6000fffe0ff */
[----:B------:R-:W-:Y:S01]  /*0750*/  UMOV UR9, 0x400 ;  /* 0x0000040000097882 */ /* 0x000fe20000000000 */
[----:B------:R-:W-:Y:S02]  /*0760*/  USHF.R.U32.HI UR8, URZ, UR14, UR8 ;  /* 0x0000000eff087299 */ /* 0x000fe40008011608 */
[----:B-----5:R-:W-:Y:S02]  /*0770*/  ULEA UR28, UR28, UR9, 0x18 ;  /* 0x000000091c1c7291 */ /* 0x020fe4000f8ec0ff */
[----:B-1----:R-:W-:Y:S02]  /*0780*/  UIMAD UR9, UR6, UR7, URZ ;  /* 0x00000007060972a4 */ /* 0x002fe4000f8e02ff */
[----:B------:R-:W-:Y:S02]  /*0790*/  UIADD3 UR7, UPT, UPT, -UR12, URZ, URZ ;  /* 0x000000ff0c077290 */ /* 0x000fe4000fffe1ff */
[----:B------:R-:W-:Y:S02]  /*07a0*/  UIADD3 UR6, UPT, UPT, -UR8, URZ, URZ ;  /* 0x000000ff08067290 */ /* 0x000fe4000fffe1ff */
[----:B----4-:R-:W-:-:S02]  /*07b0*/  UIMAD UR32, UR9, UR32, URZ ;  /* 0x00000020092072a4 */ /* 0x010fc4000f8e02ff */
[----:B---3--:R-:W-:Y:S02]  /*07c0*/  UIMAD UR20, UR7, UR5, UR20 ;  /* 0x00000005071472a4 */ /* 0x008fe4000f8e0214 */
[----:B------:R-:W-:-:S12]  /*07d0*/  UIMAD UR12, UR6, UR4, UR12 ;  /* 0x00000004060c72a4 */ /* 0x000fd8000f8e020c */
.L_x_8:
[----:B------:R-:W-:Y:S01]  /*07e0*/  USHF.L.U32 UR4, UR34, 0x1f, URZ ;  /* 0x0000001f22047899 */ /* 0x000fe200080006ff */
[----:B------:R-:W-:Y:S01]  /*07f0*/  HFMA2 R3, -RZ, RZ, 0, -0.0001220703125 ;  /* 0x00008800ff037431 */ /* 0x000fe200000001ff */
[----:B------:R-:W-:Y:S02]  /*0800*/  ULEA UR5, UR33, UR28, 0x3 ;  /* 0x0000001c21057291 */ /* 0x000fe4000f8e18ff */
[----:B------:R-:W-:Y:S02]  /*0810*/  UIADD3 UR42, UP3, UPT, UR44, 0x40, URZ ;  /* 0x000000402c2a7890 */ /* 0x000fe4000ff7e0ff */
[----:B------:R-:W-:Y:S01]  /*0820*/  MOV R2, UR4 ;  /* 0x0000000400027c02 */ /* 0x000fe20008000f00 */
[----:B------:R-:W-:Y:S02]  /*0830*/  UIADD3 UR40, UP2, UPT, UR44, 0xc0, URZ ;  /* 0x000000c02c287890 */ /* 0x000fe4000ff5e0ff */
[----:B------:R-:W-:Y:S02]  /*0840*/  UIADD3 UR38, UP1, UPT, UR44, 0x140, URZ ;  /* 0x000001402c267890 */ /* 0x000fe4000ff3e0ff */
[----:B----4-:R1:W2:Y:S01]  /*0850*/  SYNCS.PHASECHK.TRANS64.TRYWAIT P2, [UR5+0x30], R2 ;  /* 0x00003002ff0075a7 */ /* 0x0102a20008041105 */
[----:B------:R-:W-:-:S02]  /*0860*/  UIADD3 UR36, UP0, UPT, UR44, 0x1c0, URZ ;  /* 0x000001c02c247890 */ /* 0x000fc4000ff1e0ff */
[----:B------:R-:W-:Y:S02]  /*0870*/  USHF.L.U32 UR27, UR20, 0x7, URZ ;  /* 0x00000007141b7899 */ /* 0x000fe400080006ff */
[----:B------:R-:W-:Y:S02]  /*0880*/  USHF.L.U32 UR7, UR12, 0x7, URZ ;  /* 0x000000070c077899 */ /* 0x000fe400080006ff */
[----:B------:R-:W-:Y:S02]  /*0890*/  UIADD3.X UR43, UPT, UPT, URZ, UR45, URZ, UP3, !UPT ;  /* 0x0000002dff2b7290 */ /* 0x000fe40009ffe4ff */
[----:B------:R-:W-:Y:S02]  /*08a0*/  UIADD3.X UR41, UPT, UPT, URZ, UR45, URZ, UP2, !UPT ;  /* 0x0000002dff297290 */ /* 0x000fe400097fe4ff */
[----:B------:R-:W-:Y:S02]  /*08b0*/  UIADD3.X UR39, UPT, UPT, URZ, UR45, URZ, UP1, !UPT ;  /* 0x0000002dff277290 */ /* 0x000fe40008ffe4ff */
[----:B------:R-:W-:Y:S01]  /*08c0*/  UIADD3.X UR37, UPT, UPT, URZ, UR45, URZ, UP0, !UPT ;  /* 0x0000002dff257290 */ /* 0x000fe200087fe4ff */
[----:B------:R-:W-:Y:S01]  /*08d0*/  UMOV UR31, URZ ;  /* 0x000000ff001f7c82 */ /* 0x000fe20008000000 */
[----:B------:R-:W-:Y:S01]  /*08e0*/  UMOV UR18, URZ ;  /* 0x000000ff00127c82 */ /* 0x000fe20008000000 */
[----:B------:R-:W-:-:S09]  /*08f0*/  UMOV UR10, URZ ;  /* 0x000000ff000a7c82 */ /* 0x000fd20008000000 */
.L_x_7:
[----:B---3--:R-:W-:Y:S02]  /*0900*/  UIADD3 UR11, UPT, UPT, UR33, 0x1, URZ ;  /* 0x00000001210b7890 */ /* 0x008fe4000fffe0ff */
[----:B------:R-:W-:Y:S02]  /*0910*/  ULEA UR25, UR33, UR28, 0x3 ;  /* 0x0000001c21197291 */ /* 0x000fe4000f8e18ff */
[----:B------:R-:W-:Y:S02]  /*0920*/  USHF.L.U32 UR26, UR31, 0x7, URZ ;  /* 0x000000071f1a7899 */ /* 0x000fe400080006ff */
[----:B------:R-:W-:Y:S02]  /*0930*/  ULEA UR24, UR33, UR28, 0xe ;  /* 0x0000001c21187291 */ /* 0x000fe4000f8e70ff */
[----:B------:R-:W-:Y:S02]  /*0940*/  ULEA UR4, UR33, UR28, 0xe ;  /* 0x0000001c21047291 */ /* 0x000fe4000f8e70ff */
[----:B------:R-:W-:-:S02]  /*0950*/  UISETP.NE.AND UP1, UPT, UR11, 0x6, UPT ;  /* 0x000000060b00788c */ /* 0x000fc4000bf25270 */
[----:B------:R-:W-:Y:S02]  /*0960*/  ULEA UR16, UR33, UR28, 0xa ;  /* 0x0000001c21107291 */ /* 0x000fe4000f8e50ff */
[----:B------:R-:W-:Y:S02]  /*0970*/  ULEA UR8, UR33, UR28, 0xa ;  /* 0x0000001c21087291 */ /* 0x000fe4000f8e50ff */
[----:B------:R-:W-:Y:S02]  /*0980*/  UIADD3 UR19, UPT, UPT, UR31, UR31, URZ ;  /* 0x0000001f1f137290 */ /* 0x000fe4000fffe0ff */
[----:B------:R-:W-:Y:S02]  /*0990*/  UIADD3 UR24, UPT, UPT, UR24, 0x5400, URZ ;  /* 0x0000540018187890 */ /* 0x000fe4000fffe0ff */
[----:B------:R-:W-:Y:S02]  /*09a0*/  UIADD3 UR4, UPT, UPT, UR4, 0x1d400, URZ ;  /* 0x0001d40004047890 */ /* 0x000fe4000fffe0ff */
[----:B------:R-:W-:-:S02]  /*09b0*/  USEL UR9, URZ, 0x1, UP1 ;  /* 0x00000001ff097887 */ /* 0x000fc40008800000 */
[----:B------:R-:W-:Y:S01]  /*09c0*/  UISETP.GT.U32.AND UP0, UPT, UR31, 0x1e, UPT ;  /* 0x0000001e1f00788c */ /* 0x000fe2000bf04070 */
[----:B------:R-:W-:Y:S01]  /*09d0*/  UMOV UR5, UR25 ;  /* 0x0000001900057c82 */ /* 0x000fe20008000000 */
[----:B------:R-:W-:Y:S01]  /*09e0*/  UMOV UR6, UR26 ;  /* 0x0000001a00067c82 */ /* 0x000fe20008000000 */
[----:B--2-4-:R-:W-:Y:S08]  /*09f0*/  @P2 BRA `(.L_x_5) ;  /* 0x0000000000102947 */ /* 0x014ff00003800000 */
[----:B------:R-:W-:-:S06]  /*0a00*/  USHF.L.U32 UR17, UR34, 0x1f, URZ ;  /* 0x0000001f22117899 */ /* 0x000fcc00080006ff */
[----:B-1----:R-:W-:-:S04]  /*0a10*/  MOV R2, UR17 ;  /* 0x0000001100027c02 */ /* 0x002fc80008000f00 */
[----:B------:R-:W1:Y:S02]  /*0a20*/  SYNCS.PHASECHK.TRANS64.TRYWAIT P0, [UR25+0x30], R2 ;  /* 0x00003002ff0075a7 */ /* 0x000e640008001119 */
[----:B-1----:R-:W-:Y:S05]  /*0a30*/  @!P0 BRA `(.L_x_6) ;  /* 0x0000003000848947 */ /* 0x002fea0003800000 */
.L_x_5:
[----:B------:R-:W-:Y:S02]  /*0a40*/  ELECT P1, URZ, PT ;  /* 0x0000000000ff782f */ /* 0x000fe40003820000 */
[----:B------:R-:W-:Y:S01]  /*0a50*/  PLOP3.LUT P0, PT, PT, PT, UP0, 0x80, 0x8 ;  /* 0x000000000008781c */ /* 0x000fe20003f0f008 */
[----:B------:R-:W-:Y:S01]  /*0a60*/  ULOP3.LUT UR34, UR34, UR9, URZ, 0x3c, !UPT ;  /* 0x0000000922227292 */ /* 0x000fe2000f8e3cff */
[----:B------:R-:W-:Y:S01]  /*0a70*/  PLOP3.LUT P2, PT, PT, PT, PT, 0x80, 0x8 ;  /* 0x000000000008781c */ /* 0x000fe20003f4f070 */
[----:B------:R-:W-:Y:S02]  /*0a80*/  USEL UR33, UR11, URZ, UP1 ;  /* 0x000000ff0b217287 */ /* 0x000fe40008800000 */
[----:B------:R-:W-:Y:S02]  /*0a90*/  UIADD3 UR16, UPT, UPT, UR16, 0x35400, URZ ;  /* 0x0003540010107890 */ /* 0x000fe4000fffe0ff */
[----:B------:R-:W-:Y:S02]  /*0aa0*/  UIADD3 UR8, UPT, UPT, UR8, 0x36c00, URZ ;  /* 0x00036c0008087890 */ /* 0x000fe4000fffe0ff */
[----:B------:R-:W-:-:S02]  /*0ab0*/  @!UP0 USHF.L.U32 UR29, UR34, 0x1f, URZ ;  /* 0x0000001f221d8899 */ /* 0x000fc400080006ff */
[----:B------:R-:W-:Y:S01]  /*0ac0*/  @!UP0 ULEA UR30, UR33, UR28, 0x3 ;  /* 0x0000001c211e8291 */ /* 0x000fe2000f8e18ff */
[----:B------:R3:W-:Y:S01]  /*0ad0*/  @P1 SYNCS.ARRIVE.TRANS64 RZ, [UR25], R3 ;  /* 0x00000003ffff19a7 */ /* 0x0007e20008000019 */
[----:B------:R-:W-:Y:S01]  /*0ae0*/  UMOV UR17, UR25 ;  /* 0x0000001900117c82 */ /* 0x000fe20008000000 */
[----:B------:R3:W-:Y:S01]  /*0af0*/  UTMALDG.2D [UR24], [UR42], desc[URZ] ;  /* 0x0000ff182a0075b4 */ /* 0x0007e20008009000 */
[----:B-1----:R-:W-:Y:S01]  /*0b00*/  IMAD.U32 R2, RZ, RZ, UR29 ;  /* 0x0000001dff027e24 */ /* 0x002fe2000f8e00ff */
[----:B------:R-:W-:Y:S01]  /*0b10*/  UMOV UR9, UR25 ;  /* 0x0000001900097c82 */ /* 0x000fe20008000000 */
[----:B------:R-:W-:Y:S01]  /*0b20*/  UMOV UR11, UR19 ;  /* 0x00000013000b7c82 */ /* 0x000fe20008000000 */
[----:B------:R-:W-:Y:S01]  /*0b30*/  UIADD3 UR31, UPT, UPT, UR31, 0x1, URZ ;  /* 0x000000011f1f7890 */ /* 0x000fe2000fffe0ff */
[----:B------:R3:W-:Y:S03]  /*0b40*/  UTMALDG.2D [UR4], [UR40], desc[URZ] ;  /* 0x0000ff04280075b4 */ /* 0x0007e60008009000 */
[----:B------:R-:W-:Y:S01]  /*0b50*/  UISETP.NE.AND UP0, UPT, UR31, 0x20, UPT ;  /* 0x000000201f00788c */ /* 0x000fe2000bf05270 */
[----:B------:R3:W-:Y:S01]  /*0b60*/  UTMALDG.3D [UR16], [UR38], desc[URZ] ;  /* 0x0000ff10260075b4 */ /* 0x0007e20008011000 */
[----:B------:R3:W-:Y:S01]  /*0b70*/  UTMALDG.3D [UR8], [UR36], desc[URZ] ;  /* 0x0000ff08240075b4 */ /* 0x0007e20008011000 */
[----:B------:R3:W4:Y:S06]  /*0b80*/  @!P0 SYNCS.PHASECHK.TRANS64.TRYWAIT P2, [UR30+0x30], R2 ;  /* 0x00003002ff0085a7 */ /* 0x00072c000804111e */
[----:B------:R-:W-:Y:S05]  /*0b90*/  BRA.U UP0, `(.L_x_7) ;  /* 0xfffffffd00587547 */ /* 0x000fea000b83ffff */
[----:B---3--:R-:W1:Y:S01]  /*0ba0*/  LDCU.64 UR4, c[0x0][0x648] ;  /* 0x0000c900ff0477ac */ /* 0x008e620008000a00 */
[----:B------:R-:W-:-:S04]  /*0bb0*/  UIADD3 UR35, UPT, UPT, UR32, UR35, URZ ;  /* 0x0000002320237290 */ /* 0x000fc8000fffe0ff */
[----:B------:R-:W-:Y:S02]  /*0bc0*/  UISETP.GE.AND UP0, UPT, UR35, 0x400, UPT ;  /* 0x000004002300788c */ /* 0x000fe4000bf06270 */
[----:B-1----:R-:W-:Y:S01]  /*0bd0*/  UIMAD.WIDE.U32 UR6, UR35, UR5, URZ ;  /* 0x00000005230672a5 */ /* 0x002fe2000f8e00ff */
[----:B------:R-:W1:Y:S03]  /*0be0*/  LDCU UR5, c[0x0][0x658] ;  /* 0x0000cb00ff0577ac */ /* 0x000e660008000800 */
[----:B------:R-:W-:-:S04]  /*0bf0*/  UIADD3 UR6, UPT, UPT, UR35, -UR7, URZ ;  /* 0x8000000723067290 */ /* 0x000fc8000fffe0ff */
[----:B------:R-:W-:-:S04]  /*0c00*/  USHF.R.U32.HI UR6, URZ, UR23, UR6 ;  /* 0x00000017ff067299 */ /* 0x000fc80008011606 */
[----:B------:R-:W-:-:S04]  /*0c10*/  UIADD3 UR6, UPT, UPT, UR7, UR6, URZ ;  /* 0x0000000607067290 */ /* 0x000fc8000fffe0ff */
[----:B------:R-:W-:-:S04]  /*0c20*/  USHF.R.U32.HI UR20, URZ, UR22, UR6 ;  /* 0x00000016ff147299 */ /* 0x000fc80008011606 */
[----:B------:R-:W-:-:S04]  /*0c30*/  UIADD3 UR20, UPT, UPT, -UR20, URZ, URZ ;  /* 0x000000ff14147290 */ /* 0x000fc8000fffe1ff */
[----:B------:R-:W-:-:S04]  /*0c40*/  UIMAD UR20, UR4, UR20, UR35 ;  /* 0x00000014041472a4 */ /* 0x000fc8000f8e0223 */
[----:B-1----:R-:W-:Y:S01]  /*0c50*/  UIMAD.WIDE.U32 UR6, UR20, UR5, URZ ;  /* 0x00000005140672a5 */ /* 0x002fe2000f8e00ff */
[----:B------:R-:W1:Y:S03]  /*0c60*/  LDCU.64 UR4, c[0x0][0x660] ;  /* 0x0000cc00ff0477ac */ /* 0x000e660008000a00 */
[----:B------:R-:W-:-:S04]  /*0c70*/  UIADD3 UR6, UPT, UPT, UR20, -UR7, URZ ;  /* 0x8000000714067290 */ /* 0x000fc8000fffe0ff */
[----:B------:R-:W-:-:S04]  /*0c80*/  USHF.R.U32.HI UR6, URZ, UR21, UR6 ;  /* 0x00000015ff067299 */ /* 0x000fc80008011606 */
[----:B------:R-:W-:-:S04]  /*0c90*/  UIADD3 UR6, UPT, UPT, UR7, UR6, URZ ;  /* 0x0000000607067290 */ /* 0x000fc8000fffe0ff */
[----:B------:R-:W-:-:S04]  /*0ca0*/  USHF.R.U32.HI UR12, URZ, UR13, UR6 ;  /* 0x0000000dff0c7299 */ /* 0x000fc80008011606 */
[----:B-1----:R-:W-:-:S04]  /*0cb0*/  UIMAD.WIDE.U32 UR6, UR12, UR5, URZ ;  /* 0x000000050c0672a5 */ /* 0x002fc8000f8e00ff */
[----:B------:R-:W-:-:S04]  /*0cc0*/  UIADD3 UR5, UPT, UPT, UR12, -UR7, URZ ;  /* 0x800000070c057290 */ /* 0x000fc8000fffe0ff */
[----:B------:R-:W-:-:S03]  /*0cd0*/  USHF.R.U32.HI UR5, URZ, UR15, UR5 ;  /* 0x0000000fff057299 */ /* 0x000fc60008011605 */
[----:B------:R-:W1:Y:S01]  /*0ce0*/  LDCU UR6, c[0x0][0x654] ;  /* 0x0000ca80ff0677ac */ /* 0x000e620008000800 */
[----:B------:R-:W-:Y:S02]  /*0cf0*/  UIADD3 UR5, UPT, UPT, UR7, UR5, URZ ;  /* 0x0000000507057290 */ /* 0x000fe4000fffe0ff */
[----:B------:R-:W-:Y:S02]  /*0d00*/  UIADD3 UR7, UPT, UPT, -UR12, URZ, URZ ;  /* 0x000000ff0c077290 */ /* 0x000fe4000fffe1ff */
[----:B------:R-:W-:-:S04]  /*0d10*/  USHF.R.U32.HI UR5, URZ, UR14, UR5 ;  /* 0x0000000eff057299 */ /* 0x000fc80008011605 */
[----:B------:R-:W-:-:S04]  /*0d20*/  UIADD3 UR5, UPT, UPT, -UR5, URZ, URZ ;  /* 0x000000ff05057290 */ /* 0x000fc8000fffe1ff */
[----:B------:R-:W-:Y:S02]  /*0d30*/  UIMAD UR12, UR4, UR5, UR12 ;  /* 0x00000005040c72a4 */ /* 0x000fe4000f8e020c */
[----:B-1----:R-:W-:Y:S01]  /*0d40*/  UIMAD UR20, UR6, UR7, UR20 ;  /* 0x00000007061472a4 */ /* 0x002fe2000f8e0214 */
[----:B------:R-:W-:Y:S11]  /*0d50*/  BRA.U !UP0, `(.L_x_8) ;  /* 0xfffffff908a07547 */ /* 0x000ff6000b83ffff */
.L_x_4:
[----:B-1----:R-:W-:Y:S02]  /*0d60*/  UIADD3 UR4, UPT, UPT, UR33, 0x2, URZ ;  /* 0x0000000221047890 */ /* 0x002fe4000fffe0ff */
[----:B------:R-:W-:-:S04]  /*0d70*/  UISETP.NE.AND UP0, UPT, UR33, 0x5, UPT ;  /* 0x000000052100788c */ /* 0x000fc8000bf05270 */
[----:B------:R-:W-:-:S04]  /*0d80*/  USEL UR4, UR4, 0x1, UP0 ;  /* 0x0000000104047887 */ /* 0x000fc80008000000 */
[----:B------:R-:W-:Y:S02]  /*0d90*/  UIADD3 UR6, UPT, UPT, UR4, 0x1, URZ ;  /* 0x0000000104067890 */ /* 0x000fe4000fffe0ff */
[----:B------:R-:W-:-:S04]  /*0da0*/  UISETP.NE.AND UP1, UPT, UR4, 0x6, UPT ;  /* 0x000000060400788c */ /* 0x000fc8000bf25270 */
[----:B------:R-:W-:Y:S01]  /*0db0*/  USEL UR6, UR6, 0x1, UP1 ;  /* 0x0000000106067887 */ /* 0x000fe20008800000 */
[----:B------:R-:W1:Y:S01]  /*0dc0*/  S2UR UR4, SR_CgaCtaId ;  /* 0x00000000000479c3 */ /* 0x000e620000008800 */
[----:B------:R-:W-:Y:S02]  /*0dd0*/  UISETP.EQ.XOR UP1, UPT, UR33, 0x5, !UP1 ;  /* 0x000000052100788c */ /* 0x000fe4000cf22a70 */
[----:B------:R-:W-:Y:S02]  /*0de0*/  UIADD3 UR5, UPT, UPT, UR6, 0x1, URZ ;  /* 0x0000000106057890 */ /* 0x000fe4000fffe0ff */
[----:B------:R-:W-:Y:S02]  /*0df0*/  UISETP.NE.AND UP0, UPT, UR6, 0x6, UPT ;  /* 0x000000060600788c */ /* 0x000fe4000bf05270 */
[----:B------:R-:W-:Y:S02]  /*0e00*/  UISETP.EQ.XOR UP1, UPT, UR6, 0x6, UP1 ;  /* 0x000000060600788c */ /* 0x000fe40008f22a70 */
[----:B------:R-:W-:-:S04]  /*0e10*/  USEL UR5, UR5, 0x1, UP0 ;  /* 0x0000000105057887 */ /* 0x000fc80008000000 */
[----:B------:R-:W-:Y:S02]  /*0e20*/  UIADD3 UR7, UPT, UPT, UR5, 0x1, URZ ;  /* 0x0000000105077890 */ /* 0x000fe4000fffe0ff */
[----:B------:R-:W-:Y:S02]  /*0e30*/  UISETP.NE.AND UP0, UPT, UR5, 0x6, UPT ;  /* 0x000000060500788c */ /* 0x000fe4000bf05270 */
[----:B------:R-:W-:Y:S02]  /*0e40*/  UISETP.EQ.XOR UP1, UPT, UR5, 0x6, UP1 ;  /* 0x000000060500788c */ /* 0x000fe40008f22a70 */
[----:B------:R-:W-:Y:S01]  /*0e50*/  USEL UR7, UR7, 0x1, UP0 ;  /* 0x0000000107077887 */ /* 0x000fe20008000000 */
[----:B------:R-:W-:-:S03]  /*0e60*/  UMOV UR5, 0x400 ;  /* 0x0000040000057882 */ /* 0x000fc60000000000 */
[----:B------:R-:W-:Y:S02]  /*0e70*/  UISETP.EQ.XOR UP1, UPT, UR7, 0x6, UP1 ;  /* 0x000000060700788c */ /* 0x000fe40008f22a70 */
[----:B------:R-:W-:Y:S02]  /*0e80*/  UISETP.NE.AND UP0, UPT, UR7, 0x6, UPT ;  /* 0x000000060700788c */ /* 0x000fe4000bf05270 */
[----:B------:R-:W-:Y:S02]  /*0e90*/  USEL UR6, URZ, 0x1, !UP1 ;  /* 0x00000001ff067887 */ /* 0x000fe4000c800000 */
[----:B-1----:R-:W-:Y:S02]  /*0ea0*/  ULEA UR4, UR4, UR5, 0x18 ;  /* 0x0000000504047291 */ /* 0x002fe4000f8ec0ff */
[----:B------:R-:W-:Y:S02]  /*0eb0*/  ULOP3.LUT UR6, UR34, UR6, URZ, 0x3c, !UPT ;  /* 0x0000000622067292 */ /* 0x000fe4000f8e3cff */
[----:B------:R-:W-:-:S02]  /*0ec0*/  USEL UR7, UR7, URZ, UP0 ;  /* 0x000000ff07077287 */ /* 0x000fc40008000000 */
[----:B------:R-:W-:Y:S02]  /*0ed0*/  USHF.L.U32 UR6, UR6, 0x1f, URZ ;  /* 0x0000001f06067899 */ /* 0x000fe400080006ff */
[----:B------:R-:W-:-:S04]  /*0ee0*/  ULEA UR4, UR7, UR4, 0x3 ;  /* 0x0000000407047291 */ /* 0x000fc8000f8e18ff */
[----:B------:R-:W-:-:S05]  /*0ef0*/  MOV R2, UR6 ;  /* 0x0000000600027c02 */ /* 0x000fca0008000f00 */
[----:B------:R-:W1:Y:S02]  /*0f00*/  SYNCS.PHASECHK.TRANS64.TRYWAIT P0, [UR4+0x30], R2 ;  /* 0x00003002ff0075a7 */ /* 0x000e640008001104 */
[----:B-1----:R-:W-:Y:S05]  /*0f10*/  @!P0 BRA `(.L_x_9) ;  /* 0x0000002c006c8947 */ /* 0x002fea0003800000 */
.L_x_42:
[----:B------:R-:W-:-:S13]  /*0f20*/  ELECT P0, URZ, PT ;  /* 0x0000000000ff782f */ /* 0x000fda0003800000 */
[----:B-1----:R-:W-:-:S04]  /*0f30*/  @P0 MOV R2, 0x8800 ;  /* 0x0000880000020802 */ /* 0x002fc80000000f00 */
[----:B------:R5:W-:Y:S03]  /*0f40*/  @P0 SYNCS.ARRIVE.TRANS64 RZ, [UR4], R2 ;  /* 0x00000002ffff09a7 */ /* 0x000be60008000004 */
.L_x_3:
[----:B------:R-:W-:-:S13]  /*0f50*/  ISETP.NE.AND P0, PT, R7, 0x4, PT ;  /* 0x000000040700780c */ /* 0x000fda0003f05270 */
[----:B------:R-:W-:Y:S05]  /*0f60*/  @P0 BRA `(.L_x_10) ;  /* 0x0000000800a80947 */ /* 0x000fea0003800000 */
[----:B------:R-:W1:Y:S08]  /*0f70*/  S2UR UR27, SR_CTAID.Z ;  /* 0x00000000001b79c3 */ /* 0x000e700000002700 */
[----:B------:R-:W-:Y:S01]  /*0f80*/  BAR.SYNC.DEFER_BLOCKING 0x3, 0xa0 ;  /* 0x00c2800000007b1d */ /* 0x000fe20000010000 */
[----:B------:R-:W-:Y:S01]  /*0f90*/  HFMA2 R6, -RZ, RZ, 0, 5.9604644775390625e-08 ;  /* 0x00000001ff067431 */ /* 0x000fe200000001ff */
[----:B------:R-:W-:-:S04]  /*0fa0*/  MOV R5, 0x1 ;  /* 0x0000000100057802 */ /* 0x000fc80000000f00 */
[----:B-1----:R-:W-:Y:S02]  /*0fb0*/  UMOV UR4, 0x400 ;  /* 0x0000040000047882 */ /* 0x002fe40000000000 */
[----:B------:R-:W1:Y:S01]  /*0fc0*/  S2UR UR12, SR_CgaCtaId ;  /* 0x00000000000c79c3 */ /* 0x000e620000008800 */
[----:B------:R-:W-:Y:S02]  /*0fd0*/  UISETP.GT.U32.AND UP0, UPT, UR27, 0x3ff, UPT ;  /* 0x000003ff1b00788c */ /* 0x000fe4000bf04070 */
[----:B-1----:R-:W-:-:S07]  /*0fe0*/  ULEA UR12, UR12, UR4, 0x18 ;  /* 0x000000040c0c7291 */ /* 0x002fce000f8ec0ff */
[----:B------:R-:W-:Y:S05]  /*0ff0*/  BRA.U UP0, `(.L_x_11) ;  /* 0x00000009004c7547 */ /* 0x000fea000b800000 */
[----:B-----5:R-:W1:Y:S01]  /*1000*/  LDS R2, [UR12+0x88] ;  /* 0x0000880cff027984 */ /* 0x020e620008000800 */
[----:B------:R-:W5:Y:S01]  /*1010*/  LDCU UR5, c[0x0][0x374] ;  /* 0x00006e80ff0577ac */ /* 0x000f620008000800 */
[----:B------:R-:W-:Y:S01]  /*1020*/  MOV R5, 0x1 ;  /* 0x0000000100057802 */ /* 0x000fe20000000f00 */
[----:B------:R-:W5:Y:S01]  /*1030*/  LDCU UR16, c[0x0][0x370] ;  /* 0x00006e00ff1077ac */ /* 0x000f620008000800 */
[----:B------:R-:W4:Y:S01]  /*1040*/  LDCU UR37, c[0x0][0x378] ;  /* 0x00006f00ff2577ac */ /* 0x000f220008000800 */
[----:B------:R-:W-:Y:S01]  /*1050*/  UMOV UR41, 0x8a02000 ;  /* 0x08a0200000297882 */ /* 0x000fe20000000000 */
[----:B------:R-:W-:Y:S02]  /*1060*/  USEL UR4, URZ, 0x4000, UP6 ;  /* 0x00004000ff047887 */ /* 0x000fe4000b000000 */
[----:B------:R-:W-:Y:S02]  /*1070*/  USEL UR41, UR41, 0x8a00000, !UP5 ;  /* 0x08a0000029297887 */ /* 0x000fe4000e800000 */
[----:B------:R-:W-:-:S02]  /*1080*/  UIADD3 UR19, UPT, UPT, UR12, 0x36c00, URZ ;  /* 0x00036c000c137890 */ /* 0x000fc4000fffe0ff */
[----:B------:R-:W-:Y:S02]  /*1090*/  UIADD3 UR41, UPT, UPT, UR4, UR41, URZ ;  /* 0x0000002904297290 */ /* 0x000fe4000fffe0ff */
[----:B------:R-:W-:Y:S02]  /*10a0*/  UIADD3 UR20, UPT, UPT, UR12, 0x35400, URZ ;  /* 0x000354000c147890 */ /* 0x000fe4000fffe0ff */
[----:B-----5:R-:W-:Y:S02]  /*10b0*/  UIMAD UR16, UR5, UR16, URZ ;  /* 0x00000010051072a4 */ /* 0x020fe4000f8e02ff */
[----:B------:R-:W-:Y:S02]  /*10c0*/  UIADD3 UR24, UPT, UPT, UR12, 0x5400, URZ ;  /* 0x000054000c187890 */ /* 0x000fe4000fffe0ff */
[----:B----4-:R-:W-:Y:S02]  /*10d0*/  UIMAD UR37, UR16, UR37, URZ ;  /* 0x00000025102572a4 */ /* 0x010fe4000f8e02ff */
[----:B------:R-:W-:-:S02]  /*10e0*/  UIADD3 UR25, UPT, UPT, UR12, 0x1d400, URZ ;  /* 0x0001d4000c197890 */ /* 0x000fc4000fffe0ff */
[----:B------:R-:W-:Y:S02]  /*10f0*/  USHF.R.U32.HI UR19, URZ, 0x4, UR19 ;  /* 0x00000004ff137899 */ /* 0x000fe40008011613 */
[----:B------:R-:W-:Y:S02]  /*1100*/  USHF.R.U32.HI UR20, URZ, 0x4, UR20 ;  /* 0x00000004ff147899 */ /* 0x000fe40008011614 */
[----:B------:R-:W-:Y:S02]  /*1110*/  USHF.R.U32.HI UR24, URZ, 0x4, UR24 ;  /* 0x00000004ff187899 */ /* 0x000fe40008011618 */
[----:B------:R-:W-:Y:S01]  /*1120*/  USHF.R.U32.HI UR25, URZ, 0x4, UR25 ;  /* 0x00000004ff197899 */ /* 0x000fe20008011619 */
[----:B-1----:R-:W-:Y:S01]  /*1130*/  R2UR UR38, R2 ;  /* 0x00000000022672ca */ /* 0x002fe200000e0000 */
[----:B------:R-:W-:Y:S02]  /*1140*/  ULOP3.LUT UR19, UR19, 0x3fc0, URZ, 0xc0, !UPT ;  /* 0x00003fc013137892 */ /* 0x000fe4000f8ec0ff */
[----:B------:R-:W-:-:S02]  /*1150*/  ULOP3.LUT UR20, UR20, 0x3fc0, URZ, 0xc0, !UPT ;  /* 0x00003fc014147892 */ /* 0x000fc4000f8ec0ff */
[----:B------:R-:W-:Y:S02]  /*1160*/  ULOP3.LUT UR24, UR24, 0x3fc0, URZ, 0xc0, !UPT ;  /* 0x00003fc018187892 */ /* 0x000fe4000f8ec0ff */
[----:B------:R-:W-:Y:S02]  /*1170*/  ULOP3.LUT UR25, UR25, 0x3fc0, URZ, 0xc0, !UPT ;  /* 0x00003fc019197892 */ /* 0x000fe4000f8ec0ff */
[----:B------:R-:W-:Y:S02]  /*1180*/  ULOP3.LUT UR19, UR19, 0x10000, URZ, 0xfc, !UPT ;  /* 0x0001000013137892 */ /* 0x000fe4000f8efcff */
[----:B------:R-:W-:Y:S02]  /*1190*/  ULOP3.LUT UR20, UR20, 0x10000, URZ, 0xfc, !UPT ;  /* 0x0001000014147892 */ /* 0x000fe4000f8efcff */
[----:B------:R-:W-:Y:S02]  /*11a0*/  UIADD3 UR10, UPT, UPT, UR38, 0x100, URZ ;  /* 0x00000100260a7890 */ /* 0x000fe4000fffe0ff */
[----:B------:R-:W-:-:S02]  /*11b0*/  UIADD3 UR8, UPT, UPT, UR38, 0x104, URZ ;  /* 0x0000010426087890 */ /* 0x000fc4000fffe0ff */
[----:B------:R-:W-:Y:S02]  /*11c0*/  UIADD3 UR6, UPT, UPT, UR38, -0x7fffff00, URZ ;  /* 0x8000010026067890 */ /* 0x000fe4000fffe0ff */
[----:B------:R-:W-:Y:S02]  /*11d0*/  UIADD3 UR4, UPT, UPT, UR38, -0x7ffffefc, URZ ;  /* 0x8000010426047890 */ /* 0x000fe4000fffe0ff */
[----:B------:R-:W-:Y:S02]  /*11e0*/  UIADD3 UR11, UPT, UPT, UR38, 0x108, URZ ;  /* 0x00000108260b7890 */ /* 0x000fe4000fffe0ff */
[----:B------:R-:W-:Y:S02]  /*11f0*/  UIADD3 UR9, UPT, UPT, UR38, 0x10c, URZ ;  /* 0x0000010c26097890 */ /* 0x000fe4000fffe0ff */
[----:B------:R-:W-:Y:S02]  /*1200*/  UIADD3 UR7, UPT, UPT, UR38, -0x7ffffef8, URZ ;  /* 0x8000010826077890 */ /* 0x000fe4000fffe0ff */
[----:B------:R-:W-:-:S02]  /*1210*/  UIADD3 UR5, UPT, UPT, UR38, -0x7ffffef4, URZ ;  /* 0x8000010c26057890 */ /* 0x000fc4000fffe0ff */
[----:B------:R-:W-:Y:S02]  /*1220*/  USHF.R.U32.HI UR26, URZ, 0x1, UR10 ;  /* 0x00000001ff1a7899 */ /* 0x000fe4000801160a */
[----:B------:R-:W-:Y:S02]  /*1230*/  USHF.R.U32.HI UR18, URZ, 0x1, UR6 ;  /* 0x00000001ff127899 */ /* 0x000fe40008011606 */
[----:B------:R-:W-:Y:S02]  /*1240*/  USHF.R.U32.HI UR17, URZ, 0x1, UR8 ;  /* 0x00000001ff117899 */ /* 0x000fe40008011608 */
[----:B------:R-:W-:Y:S02]  /*1250*/  USHF.R.U32.HI UR16, URZ, 0x1, UR4 ;  /* 0x00000001ff107899 */ /* 0x000fe40008011604 */
[----:B------:R-:W-:Y:S02]  /*1260*/  USHF.R.U32.HI UR52, URZ, 0x1a, UR11 ;  /* 0x0000001aff347899 */ /* 0x000fe4000801160b */
[----:B------:R-:W-:-:S02]  /*1270*/  USHF.R.U32.HI UR46, URZ, 0x1a, UR7 ;  /* 0x0000001aff2e7899 */ /* 0x000fc40008011607 */
[----:B------:R-:W-:Y:S02]  /*1280*/  USHF.R.U32.HI UR42, URZ, 0x1a, UR9 ;  /* 0x0000001aff2a7899 */ /* 0x000fe40008011609 */
[----:B------:R-:W-:Y:S02]  /*1290*/  USHF.R.U32.HI UR40, URZ, 0x1a, UR5 ;  /* 0x0000001aff287899 */ /* 0x000fe40008011605 */
[----:B------:R-:W-:Y:S02]  /*12a0*/  ULOP3.LUT UR26, UR26, 0x60000000, URZ, 0xc0, !UPT ;  /* 0x600000001a1a7892 */ /* 0x000fe4000f8ec0ff */
[----:B------:R-:W-:Y:S02]  /*12b0*/  ULOP3.LUT UR18, UR18, 0x60000000, URZ, 0xc0, !UPT ;  /* 0x6000000012127892 */ /* 0x000fe4000f8ec0ff */
[----:B------:R-:W-:Y:S02]  /*12c0*/  ULOP3.LUT UR17, UR17, 0x60000000, URZ, 0xc0, !UPT ;  /* 0x6000000011117892 */ /* 0x000fe4000f8ec0ff */
[----:B------:R-:W-:-:S02]  /*12d0*/  ULOP3.LUT UR16, UR16, 0x60000000, URZ, 0xc0, !UPT ;  /* 0x6000000010107892 */ /* 0x000fc4000f8ec0ff */
[----:B------:R-:W-:Y:S02]  /*12e0*/  ULOP3.LUT UR52, UR26, 0x30, UR52, 0xf8, !UPT ;  /* 0x000000301a347892 */ /* 0x000fe4000f8ef834 */
[----:B------:R-:W-:Y:S02]  /*12f0*/  ULOP3.LUT UR46, UR18, 0x30, UR46, 0xf8, !UPT ;  /* 0x00000030122e7892 */ /* 0x000fe4000f8ef82e */
[----:B------:R-:W-:Y:S02]  /*1300*/  ULOP3.LUT UR42, UR17, 0x30, UR42, 0xf8, !UPT ;  /* 0x00000030112a7892 */ /* 0x000fe4000f8ef82a */
[----:B------:R-:W-:Y:S02]  /*1310*/  ULOP3.LUT UR40, UR16, 0x30, UR40, 0xf8, !UPT ;  /* 0x0000003010287892 */ /* 0x000fe4000f8ef828 */
[----:B------:R-:W-:Y:S02]  /*1320*/  ULOP3.LUT UR53, UR52, UR41, URZ, 0xfc, !UPT ;  /* 0x0000002934357292 */ /* 0x000fe4000f8efcff */
[----:B------:R-:W-:-:S02]  /*1330*/  ULOP3.LUT UR47, UR46, UR41, URZ, 0xfc, !UPT ;  /* 0x000000292e2f7292 */ /* 0x000fc4000f8efcff */
[----:B------:R-:W-:Y:S02]  /*1340*/  ULOP3.LUT UR43, UR42, UR41, URZ, 0xfc, !UPT ;  /* 0x000000292a2b7292 */ /* 0x000fe4000f8efcff */
[----:B------:R-:W-:Y:S02]  /*1350*/  ULOP3.LUT UR41, UR40, UR41, URZ, 0xfc, !UPT ;  /* 0x0000002928297292 */ /* 0x000fe4000f8efcff */
[----:B------:R-:W-:Y:S02]  /*1360*/  ULOP3.LUT UR24, UR24, 0x10000, URZ, 0xfc, !UPT ;  /* 0x0001000018187892 */ /* 0x000fe4000f8efcff */
[----:B------:R-:W-:Y:S01]  /*1370*/  ULOP3.LUT UR25, UR25, 0x10000, URZ, 0xfc, !UPT ;  /* 0x0001000019197892 */ /* 0x000fe2000f8efcff */
[----:B------:R-:W-:Y:S01]  /*1380*/  UMOV UR36, URZ ;  /* 0x000000ff00247c82 */ /* 0x000fe20008000000 */
[----:B------:R-:W-:Y:S01]  /*1390*/  UMOV UR35, URZ ;  /* 0x000000ff00237c82 */ /* 0x000fe20008000000 */
[----:B------:R-:W-:Y:S01]  /*13a0*/  UMOV UR33, URZ ;  /* 0x000000ff00217c82 */ /* 0x000fe20008000000 */
[----:B------:R-:W-:Y:S01]  /*13b0*/  UMOV UR52, URZ ;  /* 0x000000ff00347c82 */ /* 0x000fe20008000000 */
[----:B------:R-:W-:Y:S01]  /*13c0*/  UMOV UR46, URZ ;  /* 0x000000ff002e7c82 */ /* 0x000fe20008000000 */
[----:B------:R-:W-:Y:S01]  /*13d0*/  UMOV UR42, URZ ;  /* 0x000000ff002a7c82 */ /* 0x000fe20008000000 */
[----:B------:R-:W-:-:S05]  /*13e0*/  UMOV UR40, URZ ;  /* 0x000000ff00287c82 */ /* 0x000fca0008000000 */
.L_x_16:
[----:B------:R-:W-:Y:S01]  /*13f0*/  USHF.L.U32 UR16, UR35, 0x1f, URZ ;  /* 0x0000001f23107899 */ /* 0x000fe200080006ff */
[----:B------:R-:W-:Y:S01]  /*1400*/  SHF.L.U32 R3, R5, 0x1f, RZ ;  /* 0x0000001f05037819 */ /* 0x000fe200000006ff */
[----:B----4-:R-:W-:Y:S02]  /*1410*/  ULEA UR18, UR33, UR12, 0x3 ;  /* 0x0000000c21127291 */ /* 0x010fe4000f8e18ff */
[----:B-1----:R-:W-:Y:S02]  /*1420*/  ULEA UR17, UR36, UR12, 0x3 ;  /* 0x0000000c24117291 */ /* 0x002fe4000f8e18ff */
[----:B------:R-:W-:Y:S01]  /*1430*/  MOV R2, UR16 ;  /* 0x0000001000027c02 */ /* 0x000fe20008000f00 */
[----:B------:R-:W-:Y:S02]  /*1440*/  UIADD3 UR27, UPT, UPT, UR37, UR27, URZ ;  /* 0x0000001b251b7290 */ /* 0x000fe4000fffe0ff */
[----:B------:R-:W-:Y:S02]  /*1450*/  UPLOP3.LUT UP2, UPT, UPT, UPT, UPT, 0x40, 0x4 ;  /* 0x000000000004789c */ /* 0x000fe40003f4e870 */
[----:B-----5:R1:W4:Y:S01]  /*1460*/  SYNCS.PHASECHK.TRANS64.TRYWAIT P1, [UR18], R2 ;  /* 0x00000002ff0075a7 */ /* 0x0203220008021112 */
[----:B------:R-:W-:Y:S01]  /*1470*/  ULEA UR18, UR36, UR38, 0x7 ;  /* 0x0000002624127291 */ /* 0x000fe2000f8e38ff */
[----:B------:R-:W5:Y:S02]  /*1480*/  SYNCS.PHASECHK.TRANS64.TRYWAIT P0, [UR17+0x70], R3 ;  /* 0x00007003ff0075a7 */ /* 0x000f640008001111 */
[----:B-1--45:R-:W-:Y:S09]  /*1490*/  @!P0 BRA `(.L_x_12) ;  /* 0x00000028002c8947 */ /* 0x032ff20003800000 */
.L_x_44:
[----:B------:R-:W-:-:S05]  /*14a0*/  UMOV UR31, URZ ;  /* 0x000000ff001f7c82 */ /* 0x000fca0008000000 */
.L_x_15:
[----:B------:R-:W-:Y:S02]  /*14b0*/  USHF.L.U32 UR34, UR33, 0xa, URZ ;  /* 0x0000000a21227899 */ /* 0x000fe400080006ff */
[----:B------:R-:W-:Y:S02]  /*14c0*/  UIADD3 UR26, UPT, UPT, UR33, 0x1, URZ ;  /* 0x00000001211a7890 */ /* 0x000fe4000fffe0ff */
[----:B------:R-:W-:Y:S02]  /*14d0*/  UISETP.GT.U32.AND UP0, UPT, UR31, 0x1e, UPT ;  /* 0x0000001e1f00788c */ /* 0x000fe4000bf04070 */
[----:B------:R-:W-:Y:S02]  /*14e0*/  UIADD3 UR30, UPT, UPT, UR34, 0x6, URZ ;  /* 0x00000006221e7890 */ /* 0x000fe4000fffe0ff */
[----:B----4-:R-:W-:Y:S02]  /*14f0*/  ULEA UR64, UR33, UR20, 0x6 ;  /* 0x0000001421407291 */ /* 0x010fe4000f8e30ff */
[----:B------:R-:W-:Y:S01]  /*1500*/  ULEA UR60, UR33, UR19, 0x6 ;  /* 0x00000013213c7291 */ /* 0x000fe2000f8e30ff */
[----:B------:R-:W-:Y:S01]  /*1510*/  PLOP3.LUT P0, PT, PT, PT, UP0, 0x80, 0x8 ;  /* 0x000000000008781c */ /* 0x000fe20003f0f008 */
[----:B------:R-:W-:Y:S02]  /*1520*/  ULEA UR16, UR33, UR12, 0x3 ;  /* 0x0000000c21107291 */ /* 0x000fe4000f8e18ff */
[----:B------:R-:W-:Y:S02]  /*1530*/  UISETP.NE.AND UP1, UPT, UR26, 0x6, UPT ;  /* 0x000000061a00788c */ /* 0x000fe4000bf25270 */
[----:B------:R-:W-:Y:S02]  /*1540*/  UIADD3 UR56, UPT, UPT, UR34, UR25, URZ ;  /* 0x0000001922387290 */ /* 0x000fe4000fffe0ff */
[----:B------:R-:W-:Y:S02]  /*1550*/  UIADD3 UR54, UPT, UPT, UR34, UR24, URZ ;  /* 0x0000001822367290 */ /* 0x000fe4000fffe0ff */
[----:B------:R-:W-:Y:S02]  /*1560*/  UIADD3 UR50, UPT, UPT, UR25, 0x2, UR34 ;  /* 0x0000000219327890 */ /* 0x000fe4000fffe022 */
[----:B------:R-:W-:Y:S02]  /*1570*/  UIADD3 UR48, UPT, UPT, UR24, 0x2, UR34 ;  /* 0x0000000218307890 */ /* 0x000fe4000fffe022 */
[----:B------:R-:W-:Y:S02]  /*1580*/  UIADD3 UR44, UPT, UPT, UR25, 0x4, UR34 ;  /* 0x00000004192c7890 */ /* 0x000fe4000fffe022 */
[----:B------:R-:W-:Y:S02]  /*1590*/  UIADD3 UR32, UPT, UPT, UR30, UR25, URZ ;  /* 0x000000191e207290 */ /* 0x000fe4000fffe0ff */
[----:B------:R-:W-:Y:S02]  /*15a0*/  UIADD3 UR62, UPT, UPT, UR64, 0x20, URZ ;  /* 0x00000020403e7890 */ /* 0x000fe4000fffe0ff */
[----:B------:R-:W-:Y:S02]  /*15b0*/  UIADD3 UR58, UPT, UPT, UR60, 0x20, URZ ;  /* 0x000000203c3a7890 */ /* 0x000fe4000fffe0ff */
[----:B------:R-:W-:Y:S02]  /*15c0*/  UIADD3 UR34, UPT, UPT, UR24, 0x4, UR34 ;  /* 0x0000000418227890 */ /* 0x000fe4000fffe022 */
[----:B------:R-:W-:Y:S02]  /*15d0*/  UIADD3 UR29, UPT, UPT, UR16, 0x30, URZ ;  /* 0x00000030101d7890 */ /* 0x000fe4000fffe0ff */
[----:B------:R-:W-:Y:S02]  /*15e0*/  USEL UR28, URZ, 0x1, UP1 ;  /* 0x00000001ff1c7887 */ /* 0x000fe40008800000 */
[----:B------:R-:W-:Y:S02]  /*15f0*/  UIADD3 UR30, UPT, UPT, UR30, UR24, URZ ;  /* 0x000000181e1e7290 */ /* 0x000fe4000fffe0ff */
[----:B------:R-:W-:Y:S01]  /*1600*/  USEL UR33, UR26, URZ, UP1 ;  /* 0x000000ff1a217287 */ /* 0x000fe20008800000 */
[----:B------:R-:W-:Y:S01]  /*1610*/  UMOV UR65, 0x4008 ;  /* 0x0000400800417882 */ /* 0x000fe20000000000 */
        /* <DEDUP_REMOVED lines=8> */
[----:B-----5:R-:W-:Y:S05]  /*16a0*/  @P1 BRA `(.L_x_13) ;  /* 0x0000000000101947 */ /* 0x020fea0003800000 */
[----:B------:R-:W-:Y:S06]  /*16b0*/  USHF.L.U32 UR26, UR35, 0x1f, URZ ;  /* 0x0000001f231a7899 */ /* 0x000fec00080006ff */
[----:B-1----:R-:W-:Y:S04]  /*16c0*/  MOV R2, UR26 ;  /* 0x0000001a00027c02 */ /* 0x002fe80008000f00 */
[----:B------:R-:W1:Y:S02]  /*16d0*/  SYNCS.PHASECHK.TRANS64.TRYWAIT P1, [UR16], R2 ;  /* 0x00000002ff0075a7 */ /* 0x000e640008021110 */
[----:B-1----:R-:W-:Y:S05]  /*16e0*/  @!P1 BRA `(.L_x_14) ;  /* 0x0000002400b89947 */ /* 0x002fea0003800000 */
.L_x_13:
[----:B------:R-:W-:Y:S01]  /*16f0*/  ULOP3.LUT UR35, UR35, UR28, URZ, 0x3c, !UPT ;  /* 0x0000001c23237292 */ /* 0x000fe2000f8e3cff */
[----:B------:R-:W-:Y:S01]  /*1700*/  PLOP3.LUT P1, PT, PT, PT, PT, 0x80, 0x8 ;  /* 0x000000000008781c */ /* 0x000fe20003f2f070 */
[----:B------:R-:W-:Y:S01]  /*1710*/  @!UP0 ULEA UR26, UR33, UR12, 0x3 ;  /* 0x0000000c211a8291 */ /* 0x000fe2000f8e18ff */
[----:B------:R4:W-:Y:S01]  /*1720*/  UTCCP.T.S.4x32dp128bit tmem[UR38+0x100], gdesc[UR64] ;  /* 0x00010040260079e7 */ /* 0x0009e20009100000 */
[----:B------:R-:W-:Y:S01]  /*1730*/  @!UP0 USHF.L.U32 UR16, UR35, 0x1f, URZ ;  /* 0x0000001f23108899 */ /* 0x000fe200080006ff */
[----:B------:R4:W-:Y:S01]  /*1740*/  UTCCP.T.S.4x32dp128bit tmem[UR38+0x104], gdesc[UR62] ;  /* 0x0001043e260079e7 */ /* 0x0009e20009100000 */
[----:B------:R4:W-:Y:S01]  /*1750*/  UTCCP.T.S.4x32dp128bit tmem[UR38+0x108], gdesc[UR60] ;  /* 0x0001083c260079e7 */ /* 0x0009e20009100000 */
[----:B------:R4:W-:Y:S01]  /*1760*/  UTCCP.T.S.4x32dp128bit tmem[UR38+0x10c], gdesc[UR58] ;  /* 0x00010c3a260079e7 */ /* 0x0009e20009100000 */
[----:B------:R4:W-:Y:S01]  /*1770*/  UTCQMMA gdesc[UR54], gdesc[UR56], tmem[UR18], tmem[UR52], idesc[UR53], tmem[UR10], UP2 ;  /* 0x000a343836007dea */ /* 0x0009e20009000312 */
[----:B------:R-:W-:Y:S01]  /*1780*/  UMOV UR66, UR34 ;  /* 0x0000002200427c82 */ /* 0x000fe20008000000 */
[----:B------:R-:W-:Y:S01]  /*1790*/  UMOV UR67, 0x40004040 ;  /* 0x4000404000437882 */ /* 0x000fe20000000000 */
[----:B-1----:R-:W-:Y:S01]  /*17a0*/  MOV R2, UR16 ;  /* 0x0000001000027c02 */ /* 0x002fe20008000f00 */
[----:B------:R4:W-:Y:S01]  /*17b0*/  UTCQMMA gdesc[UR48], gdesc[UR50], tmem[UR18], tmem[UR46], idesc[UR47], tmem[UR6], UPT ;  /* 0x00062e3230007dea */ /* 0x0009e2000b800312 */
[----:B------:R-:W-:Y:S01]  /*17c0*/  UMOV UR68, UR32 ;  /* 0x0000002000447c82 */ /* 0x000fe20008000000 */
[----:B------:R-:W-:Y:S01]  /*17d0*/  UMOV UR69, 0x40004040 ;  /* 0x4000404000457882 */ /* 0x000fe20000000000 */
[----:B------:R-:W-:Y:S01]  /*17e0*/  UMOV UR70, UR30 ;  /* 0x0000001e00467c82 */ /* 0x000fe20008000000 */
[----:B------:R-:W-:Y:S01]  /*17f0*/  UMOV UR71, 0x40004040 ;  /* 0x4000404000477882 */ /* 0x000fe20000000000 */
[----:B------:R4:W-:Y:S01]  /*1800*/  UTCQMMA gdesc[UR66], gdesc[UR44], tmem[UR18], tmem[UR42], idesc[UR43], tmem[UR8], UPT ;  /* 0x00082a2c42007dea */ /* 0x0009e2000b800312 */
[----:B------:R4:W-:Y:S01]  /*1810*/  UTCQMMA gdesc[UR70], gdesc[UR68], tmem[UR18], tmem[UR40], idesc[UR41], tmem[UR4], UPT ;  /* 0x0004284446007dea */ /* 0x0009e2000b800312 */
[----:B------:R4:W-:Y:S01]  /*1820*/  UTCBAR [UR29], URZ ;  /* 0x000000ff1d0073e9 */ /* 0x0009e200080000ff */
[----:B------:R4:W5:Y:S01]  /*1830*/  @!P0 SYNCS.PHASECHK.TRANS64.TRYWAIT P1, [UR26], R2 ;  /* 0x00000002ff0085a7 */ /* 0x000962000802111a */
[----:B------:R-:W-:Y:S02]  /*1840*/  UIADD3 UR31, UPT, UPT, UR31, 0x1, URZ ;  /* 0x000000011f1f7890 */ /* 0x000fe4000fffe0ff */
[----:B------:R-:W-:Y:S02]  /*1850*/  UPLOP3.LUT UP2, UPT, UPT, UPT, UPT, 0x80, 0x8 ;  /* 0x000000000008789c */ /* 0x000fe40003f4f070 */
[----:B------:R-:W-:Y:S09]  /*1860*/  UISETP.NE.AND UP0, UPT, UR31, 0x20, UPT ;  /* 0x000000201f00788c */ /* 0x000ff2000bf05270 */
[----:B------:R-:W-:Y:S05]  /*1870*/  BRA.U UP0, `(.L_x_15) ;  /* 0xfffffffd000c7547 */ /* 0x000fea000b83ffff */
[----:B------:R-:W-:Y:S02]  /*1880*/  UIADD3 UR17, UPT, UPT, UR17, 0x60, URZ ;  /* 0x0000006011117890 */ /* 0x000fe4000fffe0ff */
[----:B------:R-:W-:-:S04]  /*1890*/  UIADD3 UR36, UPT, UPT, UR36, 0x1, URZ ;  /* 0x0000000124247890 */ /* 0x000fc8000fffe0ff */
[----:B------:R-:W-:-:S03]  /*18a0*/  UISETP.NE.AND UP0, UPT, UR36, 0x2, UPT ;  /* 0x000000022400788c */ /* 0x000fc6000bf05270 */
[----:B------:R1:W-:Y:S01]  /*18b0*/  UTCBAR [UR17], URZ ;  /* 0x000000ff110073e9 */ /* 0x0003e200080000ff */
[----:B------:R-:W-:Y:S02]  /*18c0*/  USEL UR36, UR36, URZ, UP0 ;  /* 0x000000ff24247287 */ /* 0x000fe40008000000 */
[----:B------:R-:W-:Y:S02]  /*18d0*/  USEL UR16, URZ, 0x1, UP0 ;  /* 0x00000001ff107887 */ /* 0x000fe40008000000 */
[----:B------:R-:W-:-:S04]  /*18e0*/  UISETP.GE.AND UP0, UPT, UR27, 0x400, UPT ;  /* 0x000004001b00788c */ /* 0x000fc8000bf06270 */
[----:B------:R-:W-:-:S05]  /*18f0*/  LOP3.LUT R5, R5, UR16, RZ, 0x3c, !PT ;  /* 0x0000001005057c12 */ /* 0x000fca000f8e3cff */
[----:B------:R-:W-:Y:S05]  /*1900*/  BRA.U !UP0, `(.L_x_16) ;  /* 0xfffffff908b87547 */ /* 0x000fea000b83ffff */
[----:B------:R-:W-:-:S06]  /*1910*/  UIADD3 UR36, UPT, UPT, UR36, 0x1, URZ ;  /* 0x0000000124247890 */ /* 0x000fcc000fffe0ff */
[----:B------:R-:W-:Y:S02]  /*1920*/  MOV R6, UR36 ;  /* 0x0000002400067c02 */ /* 0x000fe40008000f00 */
.L_x_11:
[----:B------:R-:W1:Y:S02]  /*1930*/  S2R R3, SR_CgaCtaId ;  /* 0x0000000000037919 */ /* 0x000e640000008800 */
[----:B-1--45:R-:W-:-:S04]  /*1940*/  LOP3.LUT R2, R3, 0x1, RZ, 0xc0, !PT ;  /* 0x0000000103027812 */ /* 0x032fc800078ec0ff */
[----:B------:R-:W-:-:S13]  /*1950*/  ISETP.NE.U32.AND P0, PT, R2, 0x1, PT ;  /* 0x000000010200780c */ /* 0x000fda0003f05070 */
[----:B------:R-:W-:Y:S05]  /*1960*/  @!P0 BRA `(.L_x_10) ;  /* 0x0000000000288947 */ /* 0x000fea0003800000 */
[C---:B------:R-:W-:Y:S02]  /*1970*/  ISETP.NE.AND P0, PT, R6.reuse, 0x2, PT ;  /* 0x000000020600780c */ /* 0x040fe40003f05270 */
[----:B------:R-:W-:Y:S02]  /*1980*/  MOV R2, 0x400 ;  /* 0x0000040000027802 */ /* 0x000fe40000000f00 */
[----:B------:R-:W-:Y:S02]  /*1990*/  SEL R4, RZ, 0x1, P0 ;  /* 0x00000001ff047807 */ /* 0x000fe40000000000 */
[----:B------:R-:W-:Y:S02]  /*19a0*/  LEA R2, R3, R2, 0x18 ;  /* 0x0000000203027211 */ /* 0x000fe400078ec0ff */
[----:B------:R-:W-:Y:S02]  /*19b0*/  SEL R3, R6, RZ, P0 ;  /* 0x000000ff06037207 */ /* 0x000fe40000000000 */
[----:B------:R-:W-:-:S03]  /*19c0*/  LOP3.LUT R4, R5, R4, RZ, 0x3c, !PT ;  /* 0x0000000405047212 */ /* 0x000fc600078e3cff */
[----:B------:R-:W-:Y:S02]  /*19d0*/  IMAD R2, R3, 0x8, R2 ;  /* 0x0000000803027824 */ /* 0x000fe400078e0202 */
[----:B------:R-:W-:-:S04]  /*19e0*/  IMAD.U32 R4, R4, -0x80000000, RZ ;  /* 0x8000000004047824 */ /* 0x000fc800078e00ff */
[----:B------:R-:W1:Y:S02]  /*19f0*/  SYNCS.PHASECHK.TRANS64.TRYWAIT P0, [R2+URZ+0x70], R4 ;  /* 0x00007004020075a7 */ /* 0x000e6400080011ff */
[----:B-1----:R-:W-:Y:S05]  /*1a00*/  @!P0 BRA `(.L_x_17) ;  /* 0x0000002400108947 */ /* 0x002fea0003800000 */
.L_x_10:
[----:B------:R-:W-:-:S13]  /*1a10*/  ISETP.GT.AND P0, PT, R7, 0x3, PT ;  /* 0x000000030700780c */ /* 0x000fda0003f04270 */
[----:B-1234-:R-:W-:Y:S05]  /*1a20*/  @P0 EXIT ;  /* 0x000000000000094d */ /* 0x01efea0003800000 */
[----:B------:R-:W-:Y:S05]  /*1a30*/  BRA.U !UP4, `(.L_x_18) ;  /* 0x000000010cb87547 */ /* 0x000fea000b800000 */
[----:B------:R-:W1:Y:S01]  /*1a40*/  S2UR UR6, SR_CgaCtaId ;  /* 0x00000000000679c3 */ /* 0x000e620000008800 */
[----:B------:R-:W-:Y:S01]  /*1a50*/  NOP ;  /* 0x0000000000007918 */ /* 0x000fe20000000000 */
[----:B------:R-:W-:Y:S01]  /*1a60*/  UMOV UR4, 0x40 ;  /* 0x0000004000047882 */ /* 0x000fe20000000000 */
[----:B------:R-:W-:Y:S01]  /*1a70*/  UMOV UR5, 0x400 ;  /* 0x0000040000057882 */ /* 0x000fe20000000000 */
[----:B-1----:R-:W-:Y:S02]  /*1a80*/  ULEA UR4, UR6, UR4, 0x18 ;  /* 0x0000000406047291 */ /* 0x002fe4000f8ec0ff */
[----:B------:R-:W-:-:S07]  /*1a90*/  ULEA UR5, UR6, UR5, 0x18 ;  /* 0x0000000506057291 */ /* 0x000fce000f8ec0ff */
[----:B-----5:R-:W1:Y:S02]  /*1aa0*/  LDS.U8 R2, [UR4] ;  /* 0x00000004ff027984 */ /* 0x020e640008000000 */
[----:B-1----:R-:W-:-:S13]  /*1ab0*/  ISETP.NE.AND P0, PT, R2, RZ, PT ;  /* 0x000000ff0200720c */ /* 0x002fda0003f05270 */
[----:B------:R-:W-:Y:S05]  /*1ac0*/  @P0 BRA `(.L_x_19) ;  /* 0x00000000007c0947 */ /* 0x000fea0003800000 */
[----:B------:R-:W-:-:S13]  /*1ad0*/  ELECT P0, URZ, PT ;  /* 0x0000000000ff782f */ /* 0x000fda0003800000 */
[----:B------:R-:W-:Y:S05]  /*1ae0*/  @!P0 BRA `(.L_x_20) ;  /* 0x0000000000848947 */ /* 0x000fea0003800000 */
[----:B------:R-:W-:Y:S01]  /*1af0*/  UMOV UR4, 0x10 ;  /* 0x0000001000047882 */ /* 0x000fe20000000000 */
[----:B------:R-:W-:-:S04]  /*1b00*/  IMAD.MOV.U32 R3, RZ, RZ, 0xffff ;  /* 0x0000ffffff037424 */ /* 0x000fc800078e00ff */
[----:B------:R-:W-:Y:S04]  /*1b10*/  DEPBAR.LE SB1, 0x36 ;  /* 0x00009d800000791a */ /* 0x000fe80000000000 */
[----:B------:R-:W1:Y:S02]  /*1b20*/  UTCATOMSWS.FIND_AND_SET.ALIGN UP0, UR4, UR4 ;  /* 0x00000004000475e3 */ /* 0x000e640008000800 */
[----:B-1----:R-:W-:Y:S01]  /*1b30*/  PLOP3.LUT P0, PT, PT, PT, UP0, 0x80, 0x8 ;  /* 0x000000000008781c */ /* 0x002fe20003f0f008 */
[----:B------:R-:W-:-:S03]  /*1b40*/  IMAD.U32 R4, RZ, RZ, UR4 ;  /* 0x00000004ff047e24 */ /* 0x000fc6000f8e00ff */
[----:B------:R-:W-:-:S04]  /*1b50*/  SEL R2, RZ, 0xffffffff, !P0 ;  /* 0xffffffffff027807 */ /* 0x000fc80004000000 */
[----:B------:R-:W-:Y:S01]  /*1b60*/  ISETP.NE.AND P0, PT, R2, RZ, PT ;  /* 0x000000ff0200720c */ /* 0x000fe20003f05270 */
[----:B------:R-:W-:-:S12]  /*1b70*/  IMAD.MOV.U32 R2, RZ, RZ, 0x1 ;  /* 0x00000001ff027424 */ /* 0x000fd800078e00ff */
[----:B------:R-:W-:Y:S05]  /*1b80*/  @P0 BRA `(.L_x_21) ;  /* 0x0000000000240947 */ /* 0x000fea0003800000 */
.L_x_22:
[----:B------:R-:W-:Y:S05]  /*1b90*/  NANOSLEEP 0x64 ;  /* 0x000000640000795d */ /* 0x000fea0003800000 */
[----:B------:R-:W-:-:S05]  /*1ba0*/  UMOV UR4, 0x10 ;  /* 0x0000001000047882 */ /* 0x000fca0000000000 */
[----:B------:R-:W-:Y:S04]  /*1bb0*/  DEPBAR.LE SB1, 0x36 ;  /* 0x00009d800000791a */ /* 0x000fe80000000000 */
[----:B------:R-:W1:Y:S02]  /*1bc0*/  UTCATOMSWS.FIND_AND_SET.ALIGN UP0, UR4, UR4 ;  /* 0x00000004000475e3 */ /* 0x000e640008000800 */
[----:B-1----:R-:W-:-:S04]  /*1bd0*/  PLOP3.LUT P0, PT, PT, PT, UP0, 0x80, 0x8 ;  /* 0x000000000008781c */ /* 0x002fc80003f0f008 */
[----:B------:R-:W-:-:S04]  /*1be0*/  SEL R4, RZ, 0xffffffff, !P0 ;  /* 0xffffffffff047807 */ /* 0x000fc80004000000 */
[----:B------:R-:W-:Y:S01]  /*1bf0*/  ISETP.NE.AND P0, PT, R4, RZ, PT ;  /* 0x000000ff0400720c */ /* 0x000fe20003f05270 */
[----:B------:R-:W-:-:S12]  /*1c00*/  IMAD.U32 R4, RZ, RZ, UR4 ;  /* 0x00000004ff047e24 */ /* 0x000fd8000f8e00ff */
[----:B------:R-:W-:Y:S05]  /*1c10*/  @!P0 BRA `(.L_x_22) ;  /* 0xfffffffc00dc8947 */ /* 0x000fea000383ffff */
.L_x_21:
[C---:B------:R-:W-:Y:S01]  /*1c20*/  VIADD R5, R4.reuse, 0x10 ;  /* 0x0000001004057836 */ /* 0x040fe20000000000 */
[----:B------:R-:W-:Y:S01]  /*1c30*/  UMOV UR4, 0x50 ;  /* 0x0000005000047882 */ /* 0x000fe20000000000 */
[----:B------:R-:W-:Y:S01]  /*1c40*/  SHF.L.U32 R3, R3, R4, RZ ;  /* 0x0000000403037219 */ /* 0x000fe200000006ff */
[----:B------:R-:W-:Y:S01]  /*1c50*/  ULEA UR4, UR6, UR4, 0x18 ;  /* 0x0000000406047291 */ /* 0x000fe2000f8ec0ff */
[----:B------:R-:W-:Y:S01]  /*1c60*/  IMAD.SHL.U32 R4, R4, 0x20, RZ ;  /* 0x0000002004047824 */ /* 0x000fe200078e00ff */
[----:B------:R-:W-:-:S04]  /*1c70*/  SHF.L.U32 R2, R2, R5, RZ ;  /* 0x0000000502027219 */ /* 0x000fc800000006ff */
[----:B------:R-:W-:-:S05]  /*1c80*/  LOP3.LUT R2, R2, R3, RZ, 0xfc, !PT ;  /* 0x0000000302027212 */ /* 0x000fca00078efcff */
[----:B------:R1:W-:Y:S04]  /*1c90*/  ATOMS.OR RZ, [UR4], R2 ;  /* 0x00000002ffff798c */ /* 0x0003e8000b000004 */
[----:B------:R1:W-:Y:S01]  /*1ca0*/  STS [UR5+0x88], R4 ;  /* 0x00008804ff007988 */ /* 0x0003e20008000805 */
[----:B------:R-:W-:Y:S05]  /*1cb0*/  BRA `(.L_x_20) ;  /* 0x0000000000107947 */ /* 0x000fea0003800000 */
.L_x_19:
[----:B------:R-:W-:-:S05]  /*1cc0*/  MOV R2, 0xffffffff ;  /* 0xffffffff00027802 */ /* 0x000fca0000000f00 */
[----:B------:R1:W-:Y:S02]  /*1cd0*/  STS [UR5+0x88], R2 ;  /* 0x00008802ff007988 */ /* 0x0003e40008000805 */
[----:B-1----:R-:W-:Y:S02]  /*1ce0*/  MOV R2, 0x1d00 ;  /* 0x00001d0000027802 */ /* 0x002fe40000000f00 */
[----:B------:R-:W-:Y:S05]  /*1cf0*/  CALL.REL.NOINC `($__internal_1_$__cuda_sm10x_tcgen05_guardrail_trap_phase_invalid_during_alloc) ;  /* 0x0000002000907944 */ /* 0x000fea0003c00000 */
.L_x_20:
[----:B------:R-:W-:Y:S05]  /*1d00*/  WARPSYNC.ALL ;  /* 0x0000000000007948 */ /* 0x000fea0003800000 */
[----:B------:R-:W-:Y:S01]  /*1d10*/  NOP ;  /* 0x0000000000007918 */ /* 0x000fe20000000000 */
.L_x_18:
[----:B------:R-:W2:Y:S08]  /*1d20*/  S2UR UR4, SR_CgaCtaId ;  /* 0x00000000000479c3 */ /* 0x000eb00000008800 */
[----:B------:R-:W-:Y:S06]  /*1d30*/  BAR.SYNC.DEFER_BLOCKING 0x3, 0xa0 ;  /* 0x00c2800000007b1d */ /* 0x000fec0000010000 */
[----:B------:R-:W-:-:S02]  /*1d40*/  UMOV UR5, 0x400 ;  /* 0x0000040000057882 */ /* 0x000fc40000000000 */
[----:B------:R-:W3:Y:S01]  /*1d50*/  S2UR UR35, SR_CTAID.Z ;  /* 0x00000000002379c3 */ /* 0x000ee20000002700 */
[----:B--2---:R-:W-:-:S06]  /*1d60*/  ULEA UR4, UR4, UR5, 0x18 ;  /* 0x0000000504047291 */ /* 0x004fcc000f8ec0ff */
[----:B------:R-:W-:Y:S01]  /*1d70*/  MOV R3, UR4 ;  /* 0x0000000400037c02 */ /* 0x000fe20008000f00 */
[----:B---3--:R-:W-:-:S04]  /*1d80*/  UISETP.GT.U32.AND UP0, UPT, UR35, 0x3ff, UPT ;  /* 0x000003ff2300788c */ /* 0x008fc8000bf04070 */
[----:B------:R2:W3:Y:S05]  /*1d90*/  LDS R45, [R3+0x88] ;  /* 0x00008800032d7984 */ /* 0x0004ea0000000800 */
[----:B------:R-:W-:Y:S05]  /*1da0*/  BRA.U UP0, `(.L_x_23) ;  /* 0x0000001900fc7547 */ /* 0x000fea000b800000 */
[----:B------:R-:W4:Y:S01]  /*1db0*/  LDCU.64 UR4, c[0x0][0x648] ;  /* 0x0000c900ff0477ac */ /* 0x000f220008000a00 */
[----:B-1---5:R-:W-:Y:S01]  /*1dc0*/  IMAD.SHL.U32 R2, R0, 0x20, RZ ;  /* 0x0000002000027824 */ /* 0x022fe200078e00ff */
[----:B------:R-:W-:Y:S01]  /*1dd0*/  SHF.R.U32.HI R0, RZ, 0x5, R0 ;  /* 0x00000005ff007819 */ /* 0x000fe20000011600 */
[----:B------:R-:W1:Y:S01]  /*1de0*/  S2UR UR32, SR_CgaCtaId ;  /* 0x00000000002079c3 */ /* 0x000e620000008800 */
[----:B------:R-:W5:Y:S01]  /*1df0*/  LDCU UR39, c[0x0][0x374] ;  /* 0x00006e80ff2777ac */ /* 0x000f620008000800 */
[----:B------:R-:W2:Y:S01]  /*1e00*/  S2R R37, SR_LANEID ;  /* 0x0000000000257919 */ /* 0x000ea20000000000 */
[----:B------:R-:W-:Y:S01]  /*1e10*/  LOP3.LUT R5, R2, 0x3e0, RZ, 0xc0, !PT ;  /* 0x000003e002057812 */ /* 0x000fe200078ec0ff */
[----:B------:R-:W-:Y:S01]  /*1e20*/  HFMA2 R36, -RZ, RZ, 0, 0 ;  /* 0x00000000ff247431 */ /* 0x000fe200000001ff */
[----:B------:R-:W3:Y:S01]  /*1e30*/  LDCU.64 UR44, c[0x0][0x348] ;  /* 0x00006900ff2c77ac */ /* 0x000ee20008000a00 */
[----:B------:R-:W-:Y:S01]  /*1e40*/  BSSY B1, `(.L_x_23) ;  /* 0x00001b5000017945 */ /* 0x000fe20003800000 */
[----:B------:R-:W-:Y:S01]  /*1e50*/  IMAD.U32 R44, RZ, RZ, UR35 ;  /* 0x00000023ff2c7e24 */ /* 0x000fe2000f8e00ff */
[----:B------:R-:W1:Y:S01]  /*1e60*/  S2UR UR30, SR_CgaCtaId ;  /* 0x00000000001e79c3 */ /* 0x000e620000008800 */
[----:B------:R-:W5:Y:S01]  /*1e70*/  LDCU UR37, c[0x0][0x370] ;  /* 0x00006e00ff2577ac */ /* 0x000f620008000800 */
[C---:B------:R-:W-:Y:S01]  /*1e80*/  IMAD R2, R0.reuse, 0x400, R5 ;  /* 0x0000040000027824 */ /* 0x040fe200078e0205 */
[----:B------:R-:W-:Y:S01]  /*1e90*/  CS2R R38, SRZ ;  /* 0x0000000000267805 */ /* 0x000fe2000001ff00 */
[----:B------:R-:W-:Y:S01]  /*1ea0*/  IMAD R42, R0, 0x4, R3 ;  /* 0x00000004002a7824 */ /* 0x000fe200078e0203 */
[----:B------:R-:W1:Y:S01]  /*1eb0*/  LDCU UR48, c[0x0][0x378] ;  /* 0x00006f00ff3077ac */ /* 0x000e620008000800 */
[----:B------:R-:W-:-:S02]  /*1ec0*/  IMAD.IADD R5, R3, 0x1, R2 ;  /* 0x0000000103057824 */ /* 0x000fc400078e0202 */
[----:B------:R-:W1:Y:S01]  /*1ed0*/  S2UR UR28, SR_CgaCtaId ;  /* 0x00000000001c79c3 */ /* 0x000e620000008800 */
[----:B----4-:R-:W-:Y:S01]  /*1ee0*/  UIMAD.WIDE.U32 UR6, UR35, UR5, URZ ;  /* 0x00000005230672a5 */ /* 0x010fe2000f8e00ff */
[----:B---3--:R-:W-:Y:S01]  /*1ef0*/  IMAD R43, R0, 0x200000, R45 ;  /* 0x00200000002b7824 */ /* 0x008fe200078e022d */
[C---:B------:R-:W-:Y:S01]  /*1f00*/  IADD3 R2, PT, PT, R5.reuse, 0x410, RZ ;  /* 0x0000041005027810 */ /* 0x040fe20007ffe0ff */
[----:B------:R-:W-:Y:S01]  /*1f10*/  VIADD R5, R5, 0x400 ;  /* 0x0000040005057836 */ /* 0x000fe20000000000 */
[----:B------:R-:W-:Y:S02]  /*1f20*/  UIADD3 UR5, UPT, UPT, -UR7, UR35, URZ ;  /* 0x0000002307057290 */ /* 0x000fe4000fffe1ff */
[----:B------:R-:W-:Y:S01]  /*1f30*/  SHF.R.U32.HI R41, RZ, 0x3, R2 ;  /* 0x00000003ff297819 */ /* 0x000fe20000011602 */
[----:B------:R-:W3:Y:S01]  /*1f40*/  S2UR UR26, SR_CgaCtaId ;  /* 0x00000000001a79c3 */ /* 0x000ee20000008800 */
[----:B------:R-:W-:Y:S01]  /*1f50*/  USHF.R.U32.HI UR5, URZ, UR23, UR5 ;  /* 0x00000017ff057299 */ /* 0x000fe20008011605 */
[----:B------:R-:W-:Y:S01]  /*1f60*/  SHF.R.U32.HI R40, RZ, 0x3, R5 ;  /* 0x00000003ff287819 */ /* 0x000fe20000011605 */
[----:B------:R-:W-:Y:S01]  /*1f70*/  UIADD3 UR42, UP3, UPT, UR44, 0x240, URZ ;  /* 0x000002402c2a7890 */ /* 0x000fe2000ff7e0ff */
[----:B------:R-:W-:Y:S01]  /*1f80*/  LOP3.LUT R41, R2, 0x10, R41, 0x78, !PT ;  /* 0x0000001002297812 */ /* 0x000fe200078e7829 */
[----:B------:R-:W4:Y:S01]  /*1f90*/  LDCU UR6, c[0x0][0x658] ;  /* 0x0000cb00ff0677ac */ /* 0x000f220008000800 */
[----:B------:R-:W-:-:S02]  /*1fa0*/  LOP3.LUT R40, R5, 0x10, R40, 0x78, !PT ;  /* 0x0000001005287812 */ /* 0x000fc400078e7828 */
[----:B------:R-:W1:Y:S01]  /*1fb0*/  S2UR UR24, SR_CgaCtaId ;  /* 0x00000000001879c3 */ /* 0x000e620000008800 */
[----:B------:R-:W-:Y:S02]  /*1fc0*/  UIADD3 UR5, UPT, UPT, UR7, UR5, URZ ;  /* 0x0000000507057290 */ /* 0x000fe4000fffe0ff */
[----:B------:R-:W-:Y:S02]  /*1fd0*/  UIADD3 UR40, UP2, UPT, UR44, 0x240, URZ ;  /* 0x000002402c287890 */ /* 0x000fe4000ff5e0ff */
[----:B------:R-:W-:Y:S02]  /*1fe0*/  USHF.R.U32.HI UR34, URZ, UR22, UR5 ;  /* 0x00000016ff227299 */ /* 0x000fe40008011605 */
[----:B------:R-:W-:Y:S02]  /*1ff0*/  UIADD3 UR38, UP1, UPT, UR44, 0x240, URZ ;  /* 0x000002402c267890 */ /* 0x000fe4000ff3e0ff */
[----:B------:R-:W-:Y:S02]  /*2000*/  UIADD3 UR34, UPT, UPT, -UR34, URZ, URZ ;  /* 0x000000ff22227290 */ /* 0x000fe4000fffe1ff */
[----:B------:R-:W-:-:S02]  /*2010*/  UIADD3 UR36, UP0, UPT, UR44, 0x240, URZ ;  /* 0x000002402c247890 */ /* 0x000fc4000ff1e0ff */
[----:B------:R-:W-:Y:S01]  /*2020*/  UIMAD UR34, UR34, UR4, UR35 ;  /* 0x00000004222272a4 */ /* 0x000fe2000f8e0223 */
[----:B------:R-:W1:Y:S03]  /*2030*/  LDCU.64 UR4, c[0x0][0x660] ;  /* 0x0000cc00ff0477ac */ /* 0x000e660008000a00 */
[----:B----4-:R-:W-:Y:S02]  /*2040*/  UIMAD.WIDE.U32 UR6, UR34, UR6, URZ ;  /* 0x00000006220672a5 */ /* 0x010fe4000f8e00ff */
[----:B-----5:R-:W-:Y:S02]  /*2050*/  UIMAD UR49, UR39, UR37, URZ ;  /* 0x00000025273172a4 */ /* 0x020fe4000f8e02ff */
[----:B------:R-:W-:Y:S01]  /*2060*/  UIADD3 UR6, UPT, UPT, UR34, -UR7, URZ ;  /* 0x8000000722067290 */ /* 0x000fe2000fffe0ff */
[----:B------:R-:W-:Y:S01]  /*2070*/  UMOV UR33, 0x400 ;  /* 0x0000040000217882 */ /* 0x000fe20000000000 */
[----:B------:R-:W-:-:S02]  /*2080*/  UMOV UR31, 0x400 ;  /* 0x00000400001f7882 */ /* 0x000fc40000000000 */
[----:B------:R-:W-:Y:S01]  /*2090*/  USHF.R.U32.HI UR6, URZ, UR21, UR6 ;  /* 0x00000015ff067299 */ /* 0x000fe20008011606 */
[----:B------:R-:W-:Y:S01]  /*20a0*/  UMOV UR29, 0x400 ;  /* 0x00000400001d7882 */ /* 0x000fe20000000000 */
[----:B------:R-:W-:Y:S02]  /*20b0*/  UMOV UR27, 0x400 ;  /* 0x00000400001b7882 */ /* 0x000fe40000000000 */
[----:B------:R-:W-:Y:S01]  /*20c0*/  UIADD3 UR6, UPT, UPT, UR7, UR6, URZ ;  /* 0x0000000607067290 */ /* 0x000fe2000fffe0ff */
[----:B------:R-:W-:Y:S01]  /*20d0*/  UMOV UR25, 0x400 ;  /* 0x0000040000197882 */ /* 0x000fe20000000000 */
[----:B------:R-:W4:Y:S02]  /*20e0*/  LDCU.64 UR46, c[0x0][0x358] ;  /* 0x00006b00ff2e77ac */ /* 0x000f240008000a00 */
[----:B------:R-:W-:Y:S01]  /*20f0*/  USHF.R.U32.HI UR6, URZ, UR13, UR6 ;  /* 0x0000000dff067299 */ /* 0x000fe20008011606 */
[----:B------:R-:W5:Y:S03]  /*2100*/  LDCU UR20, c[0x0][0x658] ;  /* 0x0000cb00ff1477ac */ /* 0x000f660008000800 */
[----:B-1----:R-:W-:Y:S01]  /*2110*/  UIMAD.WIDE.U32 UR8, UR6, UR5, URZ ;  /* 0x00000005060872a5 */ /* 0x002fe2000f8e00ff */
[----:B------:R-:W1:Y:S01]  /*2120*/  LDCU UR19, c[0x0][0x654] ;  /* 0x0000ca80ff1377ac */ /* 0x000e620008000800 */
[----:B------:R-:W1:Y:S05]  /*2130*/  LDCU.64 UR10, c[0x0][0x648] ;  /* 0x0000c900ff0a77ac */ /* 0x000e6a0008000a00 */
[----:B------:R-:W-:-:S04]  /*2140*/  UMOV UR7, UR9 ;  /* 0x0000000900077c82 */ /* 0x000fc80008000000 */
[----:B------:R-:W1:Y:S01]  /*2150*/  LDCU.64 UR8, c[0x0][0x660] ;  /* 0x0000cc00ff0877ac */ /* 0x000e620008000a00 */
[----:B------:R-:W-:Y:S02]  /*2160*/  UIADD3 UR5, UPT, UPT, UR6, -UR7, URZ ;  /* 0x8000000706057290 */ /* 0x000fe4000fffe0ff */
[----:B------:R-:W-:Y:S02]  /*2170*/  ULEA UR18, UR32, UR33, 0x18 ;  /* 0x0000002120127291 */ /* 0x000fe4000f8ec0ff */
[----:B------:R-:W-:Y:S02]  /*2180*/  USHF.R.U32.HI UR5, URZ, UR15, UR5 ;  /* 0x0000000fff057299 */ /* 0x000fe40008011605 */
[----:B------:R-:W-:Y:S02]  /*2190*/  ULEA UR17, UR30, UR31, 0x18 ;  /* 0x0000001f1e117291 */ /* 0x000fe4000f8ec0ff */
[----:B------:R-:W-:Y:S02]  /*21a0*/  UIADD3 UR7, UPT, UPT, UR7, UR5, URZ ;  /* 0x0000000507077290 */ /* 0x000fe4000fffe0ff */
[----:B------:R-:W-:-:S02]  /*21b0*/  ULEA UR16, UR28, UR29, 0x18 ;  /* 0x0000001d1c107291 */ /* 0x000fc4000f8ec0ff */
[----:B------:R-:W-:Y:S02]  /*21c0*/  USHF.R.U32.HI UR7, URZ, UR14, UR7 ;  /* 0x0000000eff077299 */ /* 0x000fe40008011607 */
[----:B---3--:R-:W-:Y:S01]  /*21d0*/  ULEA UR12, UR26, UR27, 0x18 ;  /* 0x0000001b1a0c7291 */ /* 0x008fe2000f8ec0ff */
[----:B------:R-:W3:Y:S01]  /*21e0*/  LDCU UR5, c[0x0][0x654] ;  /* 0x0000ca80ff0577ac */ /* 0x000ee20008000800 */
[----:B------:R-:W-:Y:S02]  /*21f0*/  UIADD3 UR7, UPT, UPT, -UR7, URZ, URZ ;  /* 0x000000ff07077290 */ /* 0x000fe4000fffe1ff */
[----:B------:R-:W-:Y:S02]  /*2200*/  UIADD3.X UR43, UPT, UPT, URZ, UR45, URZ, UP3, !UPT ;  /* 0x0000002dff2b7290 */ /* 0x000fe40009ffe4ff */
[----:B------:R-:W-:Y:S02]  /*2210*/  UIMAD UR4, UR7, UR4, UR6 ;  /* 0x00000004070472a4 */ /* 0x000fe4000f8e0206 */
[----:B------:R-:W-:-:S02]  /*2220*/  UIADD3 UR6, UPT, UPT, -UR6, URZ, URZ ;  /* 0x000000ff06067290 */ /* 0x000fc4000fffe1ff */
[----:B------:R-:W-:Y:S02]  /*2230*/  ULEA UR7, UR24, UR25, 0x18 ;  /* 0x0000001918077291 */ /* 0x000fe4000f8ec0ff */
[----:B------:R-:W-:Y:S01]  /*2240*/  IMAD.U32 R46, RZ, RZ, UR4 ;  /* 0x00000004ff2e7e24 */ /* 0x000fe2000f8e00ff */
[----:B------:R-:W-:Y:S02]  /*2250*/  UIADD3.X UR41, UPT, UPT, URZ, UR45, URZ, UP2, !UPT ;  /* 0x0000002dff297290 */ /* 0x000fe400097fe4ff */
[----:B------:R-:W-:Y:S02]  /*2260*/  UIADD3.X UR39, UPT, UPT, URZ, UR45, URZ, UP1, !UPT ;  /* 0x0000002dff277290 */ /* 0x000fe40008ffe4ff */
[----:B---3--:R-:W-:Y:S02]  /*2270*/  UIMAD UR5, UR6, UR5, UR34 ;  /* 0x00000005060572a4 */ /* 0x008fe4000f8e0222 */
[----:B------:R-:W-:Y:S02]  /*2280*/  UIADD3.X UR37, UPT, UPT, URZ, UR45, URZ, UP0, !UPT ;  /* 0x0000002dff257290 */ /* 0x000fe400087fe4ff */
[----:B------:R-:W-:-:S02]  /*2290*/  UIMAD UR34, UR49, UR48, URZ ;  /* 0x00000030312272a4 */ /* 0x000fc4000f8e02ff */
[----:B-12-45:R-:W-:-:S10]  /*22a0*/  MOV R47, UR5 ;  /* 0x00000005002f7c02 */ /* 0x036fd40008000f00 */
.L_x_36:
[----:B------:R-:W-:Y:S01]  /*22b0*/  LEA R2, R36, R3, 0x3 ;  /* 0x0000000324027211 */ /* 0x000fe200078e18ff */
[----:B------:R-:W-:Y:S01]  /*22c0*/  BSSY B0, `(.L_x_24) ;  /* 0x0000005000007945 */ /* 0x000fe20003800000 */
[----:B------:R-:W-:Y:S02]  /*22d0*/  SHF.L.U32 R5, R38, 0x1f, RZ ;  /* 0x0000001f26057819 */ /* 0x000fe400000006ff */
[----:B------:R-:W-:Y:S02]  /*22e0*/  LEA R48, R36, R43, 0x7 ;  /* 0x0000002b24307211 */ /* 0x000fe400078e38ff */
[----:B-1----:R-:W1:Y:S02]  /*22f0*/  SYNCS.PHASECHK.TRANS64.TRYWAIT P0, [R2+URZ+0x60], R5 ;  /* 0x00006005020075a7 */ /* 0x002e6400080011ff */
[----:B-1----:R-:W-:Y:S05]  /*2300*/  @!P0 BRA `(.L_x_25) ;  /* 0x0000001800e88947 */ /* 0x002fea0003800000 */
.L_x_48:
[----:B------:R-:W-:Y:S05]  /*2310*/  BSYNC B0 ;  /* 0x0000000000007941 */ /* 0x000fea0003800000 */
.L_x_24:
[----:B------:R-:W-:Y:S01]  /*2320*/  R2UR UR4, R48 ;  /* 0x00000000300472ca */ /* 0x000fe200000e0000 */
[----:B------:R-:W-:Y:S02]  /*2330*/  IMAD.SHL.U32 R51, R39, 0x4, RZ ;  /* 0x0000000427337824 */ /* 0x000fe400078e00ff */
[----:B------:R-:W-:Y:S02]  /*2340*/  IMAD.SHL.U32 R47, R47, 0x80, RZ ;  /* 0x000000802f2f7824 */ /* 0x000fe400078e00ff */
[----:B------:R-:W-:-:S04]  /*2350*/  IMAD.HI R50, R51, 0x66666667, RZ ;  /* 0x6666666733327827 */ /* 0x000fc800078e02ff */
[----:B------:R-:W-:Y:S01]  /*2360*/  IMAD.SHL.U32 R46, R46, 0x80, RZ ;  /* 0x000000802e2e7824 */ /* 0x000fe200078e00ff */
[----:B------:R-:W-:-:S03]  /*2370*/  SHF.R.S32.HI R49, RZ, 0x1, R50 ;  /* 0x00000001ff317819 */ /* 0x000fc60000011432 */
[----:B-1----:R-:W1:Y:S01]  /*2380*/  LDTM.x32 R4, tmem[UR4] ;  /* 0x00000004000479ee */ /* 0x002e6200082c0000 */
[----:B------:R-:W-:-:S05]  /*2390*/  LEA.HI R50, R50, R49, RZ, 0x1 ;  /* 0x0000003132327211 */ /* 0x000fca00078f08ff */
[----:B------:R-:W-:Y:S01]  /*23a0*/  IMAD R50, R50, -0x5, R51 ;  /* 0xfffffffb32327824 */ /* 0x000fe200078e0233 */
[C---:B-1----:R-:W-:Y:S02]  /*23b0*/  FMNMX.NAN R52, |R19|.reuse, |R35|, !PT ;  /* 0x4000002313347209 */ /* 0x042fe40007820200 */
[----:B------:R-:W-:Y:S02]  /*23c0*/  F2FP.SATFINITE.E4M3.F32.PACK_AB_MERGE_C R19, R19, R18, RZ ;  /* 0x000000121313723e */ /* 0x000fe400048070ff */
[-C--:B------:R-:W-:Y:S02]  /*23d0*/  FMNMX.NAN R49, |R18|, |R34|.reuse, !PT ;  /* 0x4000002212317209 */ /* 0x080fe40007820200 */
[----:B------:R-:W-:Y:S02]  /*23e0*/  F2FP.SATFINITE.E4M3.F32.PACK_AB_MERGE_C R18, R35, R34, RZ ;  /* 0x000000222312723e */ /* 0x000fe400048070ff */
[----:B------:R-:W-:Y:S02]  /*23f0*/  FMNMX.NAN R34, |R17|, |R33|, !PT ;  /* 0x4000002111227209 */ /* 0x000fe40007820200 */
[----:B------:R-:W-:-:S02]  /*2400*/  F2FP.SATFINITE.E4M3.F32.PACK_AB_MERGE_C R53, R33, R32, RZ ;  /* 0x000000202135723e */ /* 0x000fc400048070ff */
[----:B------:R-:W-:Y:S02]  /*2410*/  FMNMX.NAN R35, |R16|, |R32|, !PT ;  /* 0x4000002010237209 */ /* 0x000fe40007820200 */
[C---:B------:R-:W-:Y:S02]  /*2420*/  F2FP.SATFINITE.E4M3.F32.PACK_AB_MERGE_C R51, R15.reuse, R14, RZ ;  /* 0x0000000e0f33723e */ /* 0x040fe400048070ff */
[-C--:B------:R-:W-:Y:S02]  /*2430*/  FMNMX.NAN R33, |R14|, |R30|.reuse, !PT ;  /* 0x4000001e0e217209 */ /* 0x080fe40007820200 */
[----:B------:R-:W-:Y:S02]  /*2440*/  FMNMX.NAN R32, |R15|, |R31|, !PT ;  /* 0x4000001f0f207209 */ /* 0x000fe40007820200 */
[----:B------:R-:W-:Y:S02]  /*2450*/  F2FP.SATFINITE.E4M3.F32.PACK_AB_MERGE_C R14, R31, R30, RZ ;  /* 0x0000001e1f0e723e */ /* 0x000fe400048070ff */
[----:B------:R-:W-:-:S02]  /*2460*/  FMNMX.NAN R30, |R13|, |R29|, !PT ;  /* 0x4000001d0d1e7209 */ /* 0x000fc40007820200 */
[----:B------:R-:W-:Y:S02]  /*2470*/  F2FP.SATFINITE.E4M3.F32.PACK_AB_MERGE_C R56, R13, R12, RZ ;  /* 0x0000000c0d38723e */ /* 0x000fe400048070ff */
[----:B------:R-:W-:Y:S02]  /*2480*/  FMNMX.NAN R31, |R12|, |R28|, !PT ;  /* 0x4000001c0c1f7209 */ /* 0x000fe40007820200 */
[----:B------:R-:W-:Y:S02]  /*2490*/  F2FP.SATFINITE.E4M3.F32.PACK_AB_MERGE_C R54, R17, R16, RZ ;  /* 0x000000101136723e */ /* 0x000fe400048070ff */
[----:B------:R-:W-:Y:S02]  /*24a0*/  F2FP.SATFINITE.E4M3.F32.PACK_AB_MERGE_C R12, R27, R26, RZ ;  /* 0x0000001a1b0c723e */ /* 0x000fe400048070ff */
[----:B------:R-:W-:Y:S02]  /*24b0*/  F2FP.SATFINITE.E4M3.F32.PACK_AB_MERGE_C R13, R25, R24, RZ ;  /* 0x00000018190d723e */ /* 0x000fe400048070ff */
[----:B------:R-:W-:-:S02]  /*24c0*/  F2FP.SATFINITE.E4M3.F32.PACK_AB_MERGE_C R16, R11, R10, RZ ;  /* 0x0000000a0b10723e */ /* 0x000fc400048070ff */
[----:B------:R-:W-:Y:S02]  /*24d0*/  F2FP.SATFINITE.E4M3.F32.PACK_AB_MERGE_C R17, R9, R8, RZ ;  /* 0x000000080911723e */ /* 0x000fe400048070ff */
[----:B------:R-:W-:Y:S02]  /*24e0*/  FMNMX3.NAN R52, |R11|, |R27|, R52, !PT ;  /* 0x4000001b0b347276 */ /* 0x000fe40007820234 */
[----:B------:R-:W-:Y:S02]  /*24f0*/  PRMT R13, R13, 0x5410, R12 ;  /* 0x000054100d0d7816 */ /* 0x000fe4000000000c */
[----:B------:R-:W-:Y:S02]  /*2500*/  PRMT R17, R17, 0x5410, R16 ;  /* 0x0000541011117816 */ /* 0x000fe40000000010 */
[----:B------:R-:W-:Y:S02]  /*2510*/  F2FP.SATFINITE.E4M3.F32.PACK_AB_MERGE_C R11, R23, R22, RZ ;  /* 0x00000016170b723e */ /* 0x000fe400048070ff */
[----:B------:R-:W-:-:S02]  /*2520*/  F2FP.SATFINITE.E4M3.F32.PACK_AB_MERGE_C R12, R21, R20, RZ ;  /* 0x00000014150c723e */ /* 0x000fc400048070ff */
[----:B------:R-:W-:Y:S02]  /*2530*/  F2FP.SATFINITE.E4M3.F32.PACK_AB_MERGE_C R27, R7, R6, RZ ;  /* 0x00000006071b723e */ /* 0x000fe400048070ff */
[----:B------:R-:W-:Y:S02]  /*2540*/  F2FP.SATFINITE.E4M3.F32.PACK_AB_MERGE_C R16, R5, R4, RZ ;  /* 0x000000040510723e */ /* 0x000fe400048070ff */
[----:B------:R-:W-:Y:S02]  /*2550*/  F2FP.SATFINITE.E4M3.F32.PACK_AB_MERGE_C R29, R29, R28, RZ ;  /* 0x0000001c1d1d723e */ /* 0x000fe400048070ff */
[----:B------:R-:W-:Y:S02]  /*2560*/  PRMT R15, R53, 0x5410, R18 ;  /* 0x00005410350f7816 */ /* 0x000fe40000000012 */
[----:B------:R-:W-:Y:S01]  /*2570*/  PRMT R12, R12, 0x5410, R11 ;  /* 0x000054100c0c7816 */ /* 0x000fe2000000000b */
[----:B------:R-:W-:Y:S01]  /*2580*/  IMAD R11, R50, 0x1000, R40 ;  /* 0x00001000320b7824 */ /* 0x000fe200078e0228 */
[----:B------:R-:W-:Y:S01]  /*2590*/  FMNMX3.NAN R49, |R10|, |R26|, R49, !PT ;  /* 0x4000001a0a317276 */ /* 0x000fe20007820231 */
[----:B------:R-:W-:Y:S01]  /*25a0*/  IMAD R10, R50, 0x1000, R41 ;  /* 0x00001000320a7824 */ /* 0x000fe200078e0229 */
[----:B------:R-:W-:-:S02]  /*25b0*/  PRMT R19, R54, 0x5410, R19 ;  /* 0x0000541036137816 */ /* 0x000fc40000000013 */
[----:B------:R-:W-:Y:S02]  /*25c0*/  PRMT R16, R16, 0x5410, R27 ;  /* 0x0000541010107816 */ /* 0x000fe4000000001b */
[----:B------:R-:W-:Y:S02]  /*25d0*/  PRMT R18, R56, 0x5410, R51 ;  /* 0x0000541038127816 */ /* 0x000fe40000000033 */
[----:B------:R-:W-:Y:S02]  /*25e0*/  PRMT R14, R29, 0x5410, R14 ;  /* 0x000054101d0e7816 */ /* 0x000fe4000000000e */
[----:B------:R-:W-:Y:S01]  /*25f0*/  FMNMX3.NAN R7, |R7|, |R23|, R32, !PT ;  /* 0x4000001707077276 */ /* 0x000fe20007820220 */
[----:B------:R1:W-:Y:S01]  /*2600*/  STS.128 [R11], R16 ;  /* 0x000000100b007388 */ /* 0x0003e20000000c00 */
[----:B------:R-:W-:Y:S02]  /*2610*/  FMNMX3.NAN R6, |R6|, |R22|, R33, !PT ;  /* 0x4000001606067276 */ /* 0x000fe40007820221 */
[----:B------:R-:W-:Y:S01]  /*2620*/  FMNMX3.NAN R34, |R9|, |R25|, R34, !PT ;  /* 0x4000001909227276 */ /* 0x000fe20007820222 */
[----:B------:R1:W-:Y:S01]  /*2630*/  STS.128 [R10], R12 ;  /* 0x0000000c0a007388 */ /* 0x0003e20000000c00 */
[----:B------:R-:W-:-:S02]  /*2640*/  FMNMX3.NAN R35, |R8|, |R24|, R35, !PT ;  /* 0x4000001808237276 */ /* 0x000fc40007820223 */
[----:B------:R-:W-:Y:S01]  /*2650*/  FMNMX3.NAN R5, |R5|, |R21|, R30, !PT ;  /* 0x4000001505057276 */ /* 0x000fe2000782021e */
[----:B------:R2:W-:Y:S06]  /*2660*/  MEMBAR.ALL.CTA ;  /* 0x0000000000007992 */ /* 0x0005ec0000008000 */
[----:B--2---:R-:W2:Y:S01]  /*2670*/  FENCE.VIEW.ASYNC.S ;  /* 0x00000000000073c6 */ /* 0x004ea20000000000 */
[----:B------:R-:W-:Y:S02]  /*2680*/  FMNMX3.NAN R4, |R4|, |R20|, R31, !PT ;  /* 0x4000001404047276 */ /* 0x000fe4000782021f */
[----:B------:R-:W-:-:S02]  /*2690*/  FMNMX.NAN R7, R52, R7, !PT ;  /* 0x0000000734077209 */ /* 0x000fc40007820000 */
[----:B------:R-:W-:Y:S02]  /*26a0*/  FMNMX.NAN R6, R49, R6, !PT ;  /* 0x0000000631067209 */ /* 0x000fe40007820000 */
[----:B------:R-:W-:Y:S02]  /*26b0*/  FMNMX3.NAN R5, R5, R34, R7, !PT ;  /* 0x0000002205057276 */ /* 0x000fe40007820007 */
[----:B------:R-:W-:-:S04]  /*26c0*/  FMNMX3.NAN R4, R4, R35, R6, !PT ;  /* 0x0000002304047276 */ /* 0x000fc80007820006 */
[----:B------:R-:W-:-:S04]  /*26d0*/  FMNMX3.NAN R5, R4, R5, RZ, !PT ;  /* 0x0000000504057276 */ /* 0x000fc800078200ff */
[----:B------:R-:W-:Y:S01]  /*26e0*/  FMNMX R49, RZ, R5, !PT ;  /* 0x00000005ff317209 */ /* 0x000fe20007800000 */
[----:B--2---:R-:W-:Y:S06]  /*26f0*/  BAR.SYNC.DEFER_BLOCKING 0x2, 0x80 ;  /* 0x0082000000007b1d */ /* 0x004fec0000010000 */
[----:B------:R-:W-:Y:S05]  /*2700*/  BRA.U !UP4, `(.L_x_26) ;  /* 0x000000010c407547 */ /* 0x000fea000b800000 */
[----:B------:R-:W-:Y:S01]  /*2710*/  IMAD.U32 R3, RZ, RZ, UR18 ;  /* 0x00000012ff037e24 */ /* 0x000fe2000f8e00ff */
[----:B------:R-:W-:-:S04]  /*2720*/  PLOP3.LUT P0, PT, PT, PT, PT, 0x80, 0x8 ;  /* 0x000000000008781c */ /* 0x000fc80003f0f070 */
[----:B------:R-:W-:-:S05]  /*2730*/  LEA R4, R50, R3, 0xc ;  /* 0x0000000332047211 */ /* 0x000fca00078e60ff */
[----:B------:R-:W-:-:S07]  /*2740*/  VIADD R4, R4, 0x400 ;  /* 0x0000040004047836 */ /* 0x000fce0000000000 */
.L_x_27:
[----:B------:R-:W-:Y:S02]  /*2750*/  PLOP3.LUT P1, PT, P1, P0, PT, 0xf2, 0x2f ;  /* 0x00000000002f781c */ /* 0x000fe40000f21e72 */
[----:B------:R-:W-:-:S08]  /*2760*/  @P0 R2UR P1, UR6, R47 ;  /* 0x000000002f0602ca */ /* 0x000fd00000020000 */
[----:B------:R-:W-:Y:S02]  /*2770*/  PLOP3.LUT P1, PT, P1, P0, PT, 0xf2, 0x2f ;  /* 0x00000000002f781c */ /* 0x000fe40000f21e72 */
[----:B------:R-:W-:-:S08]  /*2780*/  @P0 R2UR.OR P1, UR5, R46 ;  /* 0x000000002e0502ca */ /* 0x000fd00000120000 */
[----:B------:R-:W-:Y:S02]  /*2790*/  PLOP3.LUT P1, PT, P1, P0, PT, 0xf2, 0x2f ;  /* 0x00000000002f781c */ /* 0x000fe40000f21e72 */
[----:B------:R-:W-:-:S08]  /*27a0*/  @P0 R2UR.OR P1, UR4, R4 ;  /* 0x00000000040402ca */ /* 0x000fd00000120000 */
[----:B------:R-:W-:Y:S02]  /*27b0*/  @P0 PLOP3.LUT P0, PT, P1, PT, PT, 0x80, 0x8 ;  /* 0x000000000008081c */ /* 0x000fe40000f0f070 */
[----:B------:R-:W-:-:S03]  /*27c0*/  PLOP3.LUT P1, PT, PT, PT, PT, 0x80, 0x8 ;  /* 0x000000000008781c */ /* 0x000fc60003f2f070 */
[----:B------:R2:W-:Y:S08]  /*27d0*/  UTMASTG.2D [UR4], [UR42], desc[URZ] ;  /* 0x0000ff042a0073b5 */ /* 0x0005f00008009000 */
[----:B--2---:R-:W-:Y:S05]  /*27e0*/  @P0 BRA.U.ANY `(.L_x_27) ;  /* 0xfffffffd00d80947 */ /* 0x004fea000393ffff */
[----:B------:R0:W-:Y:S01]  /*27f0*/  UTMACMDFLUSH ;  /* 0x00000000000079b7 */ /* 0x0001e20000000000 */
[----:B------:R-:W-:-:S04]  /*2800*/  DEPBAR.LE SB0, 0x4 ;  /* 0x000081000000791a */ /* 0x000fc80000000000 */
.L_x_26:
[----:B------:R-:W-:Y:S01]  /*2810*/  R2UR UR4, R48 ;  /* 0x00000000300472ca */ /* 0x000fe200000e0000 */
[----:B------:R-:W-:Y:S01]  /*2820*/  BAR.SYNC.DEFER_BLOCKING 0x2, 0x80 ;  /* 0x0082000000007b1d */ /* 0x000fe20000010000 */
[----:B------:R-:W-:-:S05]  /*2830*/  VIADD R50, R50, 0x1 ;  /* 0x0000000132327836 */ /* 0x000fca0000000000 */
[----:B------:R-:W-:-:S04]  /*2840*/  ISETP.NE.AND P0, PT, R50, 0x5, PT ;  /* 0x000000053200780c */ /* 0x000fc80003f05270 */
[----:B------:R-:W-:Y:S02]  /*2850*/  SEL R50, R50, RZ, P0 ;  /* 0x000000ff32327207 */ /* 0x000fe40000000000 */
[----:B-1----:R-:W1:Y:S02]  /*2860*/  LDTM.x32 R4, tmem[UR4+0x20] ;  /* 0x00002004000479ee */ /* 0x002e6400082c0000 */
[----:B-1----:R-:W-:Y:S02]  /*2870*/  FMNMX.NAN R52, |R35|, |R19|, !PT ;  /* 0x4000001323347209 */ /* 0x002fe40007820200 */
[-C--:B------:R-:W-:Y:S02]  /*2880*/  F2FP.SATFINITE.E4M3.F32.PACK_AB_MERGE_C R19, R19, R18.reuse, RZ ;  /* 0x000000121313723e */ /* 0x080fe400048070ff */
[----:B------:R-:W-:Y:S02]  /*2890*/  FMNMX.NAN R51, |R34|, |R18|, !PT ;  /* 0x4000001222337209 */ /* 0x000fe40007820200 */
[----:B------:R-:W-:-:S02]  /*28a0*/  F2FP.SATFINITE.E4M3.F32.PACK_AB_MERGE_C R18, R35, R34, RZ ;  /* 0x000000222312723e */ /* 0x000fc400048070ff */
[C---:B------:R-:W-:Y:S02]  /*28b0*/  FMNMX.NAN R34, |R33|.reuse, |R17|, !PT ;  /* 0x4000001121227209 */ /* 0x040fe40007820200 */
[----:B------:R-:W-:Y:S02]  /*28c0*/  F2FP.SATFINITE.E4M3.F32.PACK_AB_MERGE_C R55, R33, R32, RZ ;  /* 0x000000202137723e */ /* 0x000fe400048070ff */
[----:B------:R-:W-:Y:S02]  /*28d0*/  FMNMX.NAN R35, |R32|, |R16|, !PT ;  /* 0x4000001020237209 */ /* 0x000fe40007820200 */
[-C--:B------:R-:W-:Y:S02]  /*28e0*/  F2FP.SATFINITE.E4M3.F32.PACK_AB_MERGE_C R53, R15, R14.reuse, RZ ;  /* 0x0000000e0f35723e */ /* 0x080fe400048070ff */
[----:B------:R-:W-:Y:S02]  /*28f0*/  FMNMX.NAN R33, |R30|, |R14|, !PT ;  /* 0x4000000e1e217209 */ /* 0x000fe40007820200 */
[----:B------:R-:W-:-:S02]  /*2900*/  FMNMX.NAN R32, |R31|, |R15|, !PT ;  /* 0x4000000f1f207209 */ /* 0x000fc40007820200 */
[----:B------:R-:W-:Y:S02]  /*2910*/  F2FP.SATFINITE.E4M3.F32.PACK_AB_MERGE_C R14, R31, R30, RZ ;  /* 0x0000001e1f0e723e */ /* 0x000fe400048070ff */
[----:B------:R-:W-:Y:S02]  /*2920*/  FMNMX.NAN R30, |R29|, |R13|, !PT ;  /* 0x4000000d1d1e7209 */ /* 0x000fe40007820200 */
[-C--:B------:R-:W-:Y:S02]  /*2930*/  F2FP.SATFINITE.E4M3.F32.PACK_AB_MERGE_C R56, R13, R12.reuse, RZ ;  /* 0x0000000c0d38723e */ /* 0x080fe400048070ff */
[----:B------:R-:W-:Y:S02]  /*2940*/  FMNMX.NAN R31, |R28|, |R12|, !PT ;  /* 0x4000000c1c1f7209 */ /* 0x000fe40007820200 */
[----:B------:R-:W-:Y:S02]  /*2950*/  F2FP.SATFINITE.E4M3.F32.PACK_AB_MERGE_C R54, R17, R16, RZ ;  /* 0x000000101136723e */ /* 0x000fe400048070ff */
[----:B------:R-:W-:-:S02]  /*2960*/  F2FP.SATFINITE.E4M3.F32.PACK_AB_MERGE_C R12, R27, R26, RZ ;  /* 0x0000001a1b0c723e */ /* 0x000fc400048070ff */
[----:B------:R-:W-:Y:S02]  /*2970*/  F2FP.SATFINITE.E4M3.F32.PACK_AB_MERGE_C R13, R25, R24, RZ ;  /* 0x00000018190d723e */ /* 0x000fe400048070ff */
[----:B------:R-:W-:Y:S02]  /*2980*/  F2FP.SATFINITE.E4M3.F32.PACK_AB_MERGE_C R16, R11, R10, RZ ;  /* 0x0000000a0b10723e */ /* 0x000fe400048070ff */
[----:B------:R-:W-:Y:S02]  /*2990*/  F2FP.SATFINITE.E4M3.F32.PACK_AB_MERGE_C R17, R9, R8, RZ ;  /* 0x000000080911723e */ /* 0x000fe400048070ff */
[----:B------:R-:W-:Y:S02]  /*29a0*/  FMNMX3.NAN R52, |R11|, |R27|, R52, !PT ;  /* 0x4000001b0b347276 */ /* 0x000fe40007820234 */
[----:B------:R-:W-:Y:S02]  /*29b0*/  PRMT R13, R13, 0x5410, R12 ;  /* 0x000054100d0d7816 */ /* 0x000fe4000000000c */
[----:B------:R-:W-:-:S02]  /*29c0*/  PRMT R17, R17, 0x5410, R16 ;  /* 0x0000541011117816 */ /* 0x000fc40000000010 */
[----:B------:R-:W-:Y:S02]  /*29d0*/  F2FP.SATFINITE.E4M3.F32.PACK_AB_MERGE_C R11, R23, R22, RZ ;  /* 0x00000016170b723e */ /* 0x000fe400048070ff */
[----:B------:R-:W-:Y:S02]  /*29e0*/  F2FP.SATFINITE.E4M3.F32.PACK_AB_MERGE_C R12, R21, R20, RZ ;  /* 0x00000014150c723e */ /* 0x000fe400048070ff */
[----:B------:R-:W-:Y:S02]  /*29f0*/  F2FP.SATFINITE.E4M3.F32.PACK_AB_MERGE_C R27, R7, R6, RZ ;  /* 0x00000006071b723e */ /* 0x000fe400048070ff */
[----:B------:R-:W-:Y:S02]  /*2a00*/  F2FP.SATFINITE.E4M3.F32.PACK_AB_MERGE_C R16, R5, R4, RZ ;  /* 0x000000040510723e */ /* 0x000fe400048070ff */
[----:B------:R-:W-:Y:S02]  /*2a10*/  F2FP.SATFINITE.E4M3.F32.PACK_AB_MERGE_C R29, R29, R28, RZ ;  /* 0x0000001c1d1d723e */ /* 0x000fe400048070ff */
[----:B------:R-:W-:-:S02]  /*2a20*/  PRMT R15, R55, 0x5410, R18 ;  /* 0x00005410370f7816 */ /* 0x000fc40000000012 */
[----:B------:R-:W-:Y:S01]  /*2a30*/  PRMT R12, R12, 0x5410, R11 ;  /* 0x000054100c0c7816 */ /* 0x000fe2000000000b */
[----:B------:R-:W-:Y:S01]  /*2a40*/  IMAD R11, R50, 0x1000, R40 ;  /* 0x00001000320b7824 */ /* 0x000fe200078e0228 */
[----:B------:R-:W-:Y:S01]  /*2a50*/  FMNMX3.NAN R51, |R10|, |R26|, R51, !PT ;  /* 0x4000001a0a337276 */ /* 0x000fe20007820233 */
[----:B------:R-:W-:Y:S01]  /*2a60*/  IMAD R10, R50, 0x1000, R41 ;  /* 0x00001000320a7824 */ /* 0x000fe200078e0229 */
[----:B------:R-:W-:Y:S02]  /*2a70*/  PRMT R19, R54, 0x5410, R19 ;  /* 0x0000541036137816 */ /* 0x000fe40000000013 */
[----:B------:R-:W-:Y:S02]  /*2a80*/  PRMT R16, R16, 0x5410, R27 ;  /* 0x0000541010107816 */ /* 0x000fe4000000001b */
[----:B------:R-:W-:Y:S02]  /*2a90*/  PRMT R18, R56, 0x5410, R53 ;  /* 0x0000541038127816 */ /* 0x000fe40000000035 */
[----:B------:R-:W-:-:S02]  /*2aa0*/  PRMT R14, R29, 0x5410, R14 ;  /* 0x000054101d0e7816 */ /* 0x000fc4000000000e */
[----:B------:R-:W-:Y:S01]  /*2ab0*/  FMNMX3.NAN R7, |R7|, |R23|, R32, !PT ;  /* 0x4000001707077276 */ /* 0x000fe20007820220 */
[----:B------:R1:W-:Y:S01]  /*2ac0*/  STS.128 [R11], R16 ;  /* 0x000000100b007388 */ /* 0x0003e20000000c00 */
[----:B------:R-:W-:Y:S02]  /*2ad0*/  FMNMX3.NAN R6, |R6|, |R22|, R33, !PT ;  /* 0x4000001606067276 */ /* 0x000fe40007820221 */
[----:B------:R-:W-:Y:S01]  /*2ae0*/  FMNMX3.NAN R34, |R9|, |R25|, R34, !PT ;  /* 0x4000001909227276 */ /* 0x000fe20007820222 */
[----:B------:R1:W-:Y:S01]  /*2af0*/  STS.128 [R10], R12 ;  /* 0x0000000c0a007388 */ /* 0x0003e20000000c00 */
[----:B------:R-:W-:Y:S02]  /*2b00*/  FMNMX3.NAN R35, |R8|, |R24|, R35, !PT ;  /* 0x4000001808237276 */ /* 0x000fe40007820223 */
[----:B------:R-:W-:Y:S01]  /*2b10*/  FMNMX3.NAN R5, |R5|, |R21|, R30, !PT ;  /* 0x4000001505057276 */ /* 0x000fe2000782021e */
[----:B------:R2:W-:Y:S06]  /*2b20*/  MEMBAR.ALL.CTA ;  /* 0x0000000000007992 */ /* 0x0005ec0000008000 */
[----:B--2---:R-:W2:Y:S01]  /*2b30*/  FENCE.VIEW.ASYNC.S ;  /* 0x00000000000073c6 */ /* 0x004ea20000000000 */
[----:B------:R-:W-:-:S02]  /*2b40*/  FMNMX3.NAN R4, |R4|, |R20|, R31, !PT ;  /* 0x4000001404047276 */ /* 0x000fc4000782021f */
[----:B------:R-:W-:Y:S02]  /*2b50*/  FMNMX.NAN R7, R52, R7, !PT ;  /* 0x0000000734077209 */ /* 0x000fe40007820000 */
[----:B------:R-:W-:Y:S02]  /*2b60*/  FMNMX.NAN R6, R51, R6, !PT ;  /* 0x0000000633067209 */ /* 0x000fe40007820000 */
[----:B------:R-:W-:Y:S02]  /*2b70*/  FMNMX3.NAN R5, R5, R34, R7, !PT ;  /* 0x0000002205057276 */ /* 0x000fe40007820007 */
[----:B------:R-:W-:-:S04]  /*2b80*/  FMNMX3.NAN R4, R4, R35, R6, !PT ;  /* 0x0000002304047276 */ /* 0x000fc80007820006 */
[----:B------:R-:W-:-:S04]  /*2b90*/  FMNMX3.NAN R4, R4, R5, RZ, !PT ;  /* 0x0000000504047276 */ /* 0x000fc800078200ff */
[----:B------:R-:W-:Y:S01]  /*2ba0*/  FMNMX R49, R49, R4, !PT ;  /* 0x0000000431317209 */ /* 0x000fe20007800000 */
[----:B--2---:R-:W-:Y:S06]  /*2bb0*/  BAR.SYNC.DEFER_BLOCKING 0x2, 0x80 ;  /* 0x0082000000007b1d */ /* 0x004fec0000010000 */
[----:B------:R-:W-:Y:S05]  /*2bc0*/  BRA.U !UP4, `(.L_x_28) ;  /* 0x000000010c447547 */ /* 0x000fea000b800000 */
[----:B------:R-:W-:Y:S01]  /*2bd0*/  IMAD.U32 R3, RZ, RZ, UR17 ;  /* 0x00000011ff037e24 */ /* 0x000fe2000f8e00ff */
[----:B------:R-:W-:Y:S02]  /*2be0*/  PLOP3.LUT P0, PT, PT, PT, PT, 0x80, 0x8 ;  /* 0x000000000008781c */ /* 0x000fe40003f0f070 */
[----:B------:R-:W-:Y:S01]  /*2bf0*/  IADD3 R4, PT, PT, R46, 0x20, RZ ;  /* 0x000000202e047810 */ /* 0x000fe20007ffe0ff */
[----:B------:R-:W-:-:S05]  /*2c00*/  IMAD R5, R50, 0x1000, R3 ;  /* 0x0000100032057824 */ /* 0x000fca00078e0203 */
[----:B------:R-:W-:-:S07]  /*2c10*/  IADD3 R5, PT, PT, R5, 0x400, RZ ;  /* 0x0000040005057810 */ /* 0x000fce0007ffe0ff */
.L_x_29:
        /* <DEDUP_REMOVED lines=12> */
.L_x_28:
        /* <DEDUP_REMOVED lines=65> */
.L_x_31:
        /* <DEDUP_REMOVED lines=12> */
.L_x_30:
[----:B------:R-:W-:Y:S01]  /*31b0*/  R2UR UR4, R48 ;  /* 0x00000000300472ca */ /* 0x000fe200000e0000 */
[----:B------:R-:W-:-:S12]  /*31c0*/  BAR.SYNC.DEFER_BLOCKING 0x2, 0x80 ;  /* 0x0082000000007b1d */ /* 0x000fd80000010000 */
[----:B-1----:R-:W1:Y:S02]  /*31d0*/  LDTM.x32 R4, tmem[UR4+0x60] ;  /* 0x00006004000479ee */ /* 0x002e6400082c0000 */
[----:B-1----:R-:W-:Y:S02]  /*31e0*/  FMNMX.NAN R48, |R35|, |R19|, !PT ;  /* 0x4000001323307209 */ /* 0x002fe40007820200 */
[-C--:B------:R-:W-:Y:S02]  /*31f0*/  FMNMX.NAN R51, |R34|, |R18|.reuse, !PT ;  /* 0x4000001222337209 */ /* 0x080fe40007820200 */
[----:B------:R-:W-:Y:S02]  /*3200*/  F2FP.SATFINITE.E4M3.F32.PACK_AB_MERGE_C R19, R19, R18, RZ ;  /* 0x000000121313723e */ /* 0x000fe400048070ff */
[----:B------:R-:W-:Y:S02]  /*3210*/  F2FP.SATFINITE.E4M3.F32.PACK_AB_MERGE_C R18, R35, R34, RZ ;  /* 0x000000222312723e */ /* 0x000fe400048070ff */
[----:B------:R-:W-:-:S02]  /*3220*/  F2FP.SATFINITE.E4M3.F32.PACK_AB_MERGE_C R52, R17, R16, RZ ;  /* 0x000000101134723e */ /* 0x000fc400048070ff */
[----:B------:R-:W-:Y:S02]  /*3230*/  FMNMX.NAN R35, |R32|, |R16|, !PT ;  /* 0x4000001020237209 */ /* 0x000fe40007820200 */
[----:B------:R-:W-:Y:S02]  /*3240*/  F2FP.SATFINITE.E4M3.F32.PACK_AB_MERGE_C R16, R11, R10, RZ ;  /* 0x0000000a0b10723e */ /* 0x000fe400048070ff */
[----:B------:R-:W-:Y:S01]  /*3250*/  FMNMX3.NAN R51, |R10|, |R26|, R51, !PT ;  /* 0x4000001a0a337276 */ /* 0x000fe20007820233 */
[----:B------:R-:W-:Y:S01]  /*3260*/  VIADD R10, R50, 0x1 ;  /* 0x00000001320a7836 */ /* 0x000fe20000000000 */
[C---:B------:R-:W-:Y:S02]  /*3270*/  FMNMX.NAN R34, |R33|.reuse, |R17|, !PT ;  /* 0x4000001121227209 */ /* 0x040fe40007820200 */
[----:B------:R-:W-:Y:S02]  /*3280*/  F2FP.SATFINITE.E4M3.F32.PACK_AB_MERGE_C R55, R33, R32, RZ ;  /* 0x000000202137723e */ /* 0x000fe400048070ff */
[----:B------:R-:W-:-:S02]  /*3290*/  F2FP.SATFINITE.E4M3.F32.PACK_AB_MERGE_C R53, R15, R14, RZ ;  /* 0x0000000e0f35723e */ /* 0x000fc400048070ff */
[----:B------:R-:W-:Y:S02]  /*32a0*/  FMNMX.NAN R33, |R30|, |R14|, !PT ;  /* 0x4000000e1e217209 */ /* 0x000fe40007820200 */
[C---:B------:R-:W-:Y:S02]  /*32b0*/  FMNMX.NAN R32, |R31|.reuse, |R15|, !PT ;  /* 0x4000000f1f207209 */ /* 0x040fe40007820200 */
[----:B------:R-:W-:Y:S02]  /*32c0*/  F2FP.SATFINITE.E4M3.F32.PACK_AB_MERGE_C R14, R31, R30, RZ ;  /* 0x0000001e1f0e723e */ /* 0x000fe400048070ff */
[----:B------:R-:W-:Y:S02]  /*32d0*/  FMNMX.NAN R30, |R29|, |R13|, !PT ;  /* 0x4000000d1d1e7209 */ /* 0x000fe40007820200 */
[-C--:B------:R-:W-:Y:S02]  /*32e0*/  F2FP.SATFINITE.E4M3.F32.PACK_AB_MERGE_C R54, R13, R12.reuse, RZ ;  /* 0x0000000c0d36723e */ /* 0x080fe400048070ff */
[----:B------:R-:W-:-:S02]  /*32f0*/  FMNMX.NAN R31, |R28|, |R12|, !PT ;  /* 0x4000000c1c1f7209 */ /* 0x000fc40007820200 */
[----:B------:R-:W-:Y:S02]  /*3300*/  F2FP.SATFINITE.E4M3.F32.PACK_AB_MERGE_C R17, R9, R8, RZ ;  /* 0x000000080911723e */ /* 0x000fe400048070ff */
[----:B------:R-:W-:Y:S02]  /*3310*/  F2FP.SATFINITE.E4M3.F32.PACK_AB_MERGE_C R12, R27, R26, RZ ;  /* 0x0000001a1b0c723e */ /* 0x000fe400048070ff */
[----:B------:R-:W-:Y:S02]  /*3320*/  F2FP.SATFINITE.E4M3.F32.PACK_AB_MERGE_C R13, R25, R24, RZ ;  /* 0x00000018190d723e */ /* 0x000fe400048070ff */
[----:B------:R-:W-:Y:S02]  /*3330*/  ISETP.NE.AND P0, PT, R10, 0x5, PT ;  /* 0x000000050a00780c */ /* 0x000fe40003f05270 */
[----:B------:R-:W-:Y:S02]  /*3340*/  FMNMX3.NAN R48, |R11|, |R27|, R48, !PT ;  /* 0x4000001b0b307276 */ /* 0x000fe40007820230 */
[----:B------:R-:W-:-:S02]  /*3350*/  PRMT R17, R17, 0x5410, R16 ;  /* 0x0000541011117816 */ /* 0x000fc40000000010 */
[----:B------:R-:W-:Y:S02]  /*3360*/  PRMT R13, R13, 0x5410, R12 ;  /* 0x000054100d0d7816 */ /* 0x000fe4000000000c */
[----:B------:R-:W-:Y:S02]  /*3370*/  SEL R10, R10, RZ, P0 ;  /* 0x000000ff0a0a7207 */ /* 0x000fe40000000000 */
[----:B------:R-:W-:Y:S02]  /*3380*/  F2FP.SATFINITE.E4M3.F32.PACK_AB_MERGE_C R27, R7, R6, RZ ;  /* 0x00000006071b723e */ /* 0x000fe400048070ff */
[----:B------:R-:W-:Y:S01]  /*3390*/  F2FP.SATFINITE.E4M3.F32.PACK_AB_MERGE_C R16, R5, R4, RZ ;  /* 0x000000040510723e */ /* 0x000fe200048070ff */
[----:B------:R-:W-:Y:S01]  /*33a0*/  IMAD R26, R10, 0x1000, R40 ;  /* 0x000010000a1a7824 */ /* 0x000fe200078e0228 */
[----:B------:R-:W-:Y:S02]  /*33b0*/  F2FP.SATFINITE.E4M3.F32.PACK_AB_MERGE_C R11, R23, R22, RZ ;  /* 0x00000016170b723e */ /* 0x000fe400048070ff */
[----:B------:R-:W-:-:S02]  /*33c0*/  F2FP.SATFINITE.E4M3.F32.PACK_AB_MERGE_C R12, R21, R20, RZ ;  /* 0x00000014150c723e */ /* 0x000fc400048070ff */
[----:B------:R-:W-:Y:S02]  /*33d0*/  F2FP.SATFINITE.E4M3.F32.PACK_AB_MERGE_C R29, R29, R28, RZ ;  /* 0x0000001c1d1d723e */ /* 0x000fe400048070ff */
[----:B------:R-:W-:Y:S02]  /*33e0*/  PRMT R15, R55, 0x5410, R18 ;  /* 0x00005410370f7816 */ /* 0x000fe40000000012 */
[----:B------:R-:W-:Y:S02]  /*33f0*/  PRMT R19, R52, 0x5410, R19 ;  /* 0x0000541034137816 */ /* 0x000fe40000000013 */
[----:B------:R-:W-:Y:S02]  /*3400*/  PRMT R16, R16, 0x5410, R27 ;  /* 0x0000541010107816 */ /* 0x000fe4000000001b */
[----:B------:R-:W-:Y:S02]  /*3410*/  PRMT R18, R54, 0x5410, R53 ;  /* 0x0000541036127816 */ /* 0x000fe40000000035 */
[----:B------:R-:W-:Y:S01]  /*3420*/  PRMT R12, R12, 0x5410, R11 ;  /* 0x000054100c0c7816 */ /* 0x000fe2000000000b */
[----:B------:R-:W-:Y:S01]  /*3430*/  IMAD R11, R10, 0x1000, R41 ;  /* 0x000010000a0b7824 */ /* 0x000fe200078e0229 */
[----:B------:R-:W-:Y:S01]  /*3440*/  PRMT R14, R29, 0x5410, R14 ;  /* 0x000054101d0e7816 */ /* 0x000fe2000000000e */
[----:B------:R1:W-:Y:S01]  /*3450*/  STS.128 [R26], R16 ;  /* 0x000000101a007388 */ /* 0x0003e20000000c00 */
[----:B------:R-:W-:-:S02]  /*3460*/  FMNMX3.NAN R7, |R7|, |R23|, R32, !PT ;  /* 0x4000001707077276 */ /* 0x000fc40007820220 */
[----:B------:R-:W-:Y:S01]  /*3470*/  FMNMX3.NAN R6, |R6|, |R22|, R33, !PT ;  /* 0x4000001606067276 */ /* 0x000fe20007820221 */
[----:B------:R1:W-:Y:S01]  /*3480*/  STS.128 [R11], R12 ;  /* 0x0000000c0b007388 */ /* 0x0003e20000000c00 */
[----:B------:R-:W-:Y:S02]  /*3490*/  FMNMX3.NAN R34, |R9|, |R25|, R34, !PT ;  /* 0x4000001909227276 */ /* 0x000fe40007820222 */
[----:B------:R-:W-:Y:S01]  /*34a0*/  FMNMX3.NAN R35, |R8|, |R24|, R35, !PT ;  /* 0x4000001808237276 */ /* 0x000fe20007820223 */
[----:B------:R2:W-:Y:S06]  /*34b0*/  MEMBAR.ALL.CTA ;  /* 0x0000000000007992 */ /* 0x0005ec0000008000 */
[----:B--2---:R-:W2:Y:S01]  /*34c0*/  FENCE.VIEW.ASYNC.S ;  /* 0x00000000000073c6 */ /* 0x004ea20000000000 */
[----:B------:R-:W-:-:S02]  /*34d0*/  FMNMX3.NAN R5, |R5|, |R21|, R30, !PT ;  /* 0x4000001505057276 */ /* 0x000fc4000782021e */
[----:B------:R-:W-:Y:S02]  /*34e0*/  FMNMX3.NAN R4, |R4|, |R20|, R31, !PT ;  /* 0x4000001404047276 */ /* 0x000fe4000782021f */
        /* <DEDUP_REMOVED lines=13> */
.L_x_33:
        /* <DEDUP_REMOVED lines=12> */
.L_x_32:
[----:B------:R-:W-:Y:S01]  /*3680*/  BAR.SYNC.DEFER_BLOCKING 0x2, 0x80 ;  /* 0x0082000000007b1d */ /* 0x000fe20000010000 */
[----:B------:R-:W-:Y:S02]  /*3690*/  CREDUX.MAX.S32 UR4, R4 ;  /* 0x00000000040472cc */ /* 0x000fe40000000200 */
[----:B------:R-:W-:-:S03]  /*36a0*/  ISETP.NE.AND P0, PT, R37, RZ, PT ;  /* 0x000000ff2500720c */ /* 0x000fc60003f05270 */
[----:B------:R-:W-:Y:S08]  /*36b0*/  BSSY.RECONVERGENT B0, `(.L_x_34) ;  /* 0x000000c000007945 */ /* 0x000ff00003800200 */
[----:B------:R-:W-:-:S05]  /*36c0*/  IMAD.U32 R5, RZ, RZ, UR4 ;  /* 0x00000004ff057e24 */ /* 0x000fca000f8e00ff */
[----:B------:R2:W-:Y:S01]  /*36d0*/  @!P0 STS [R42+0x38400], R5 ;  /* 0x038400052a008388 */ /* 0x0005e20000000800 */
[----:B------:R-:W-:Y:S01]  /*36e0*/  BAR.SYNC.DEFER_BLOCKING 0x2, 0x80 ;  /* 0x0082000000007b1d */ /* 0x000fe20000010000 */
[----:B------:R-:W-:-:S13]  /*36f0*/  LOP3.LUT P0, RZ, R0, R37, RZ, 0xfc, !PT ;  /* 0x0000002500ff7212 */ /* 0x000fda000780fcff */
[----:B------:R-:W-:Y:S05]  /*3700*/  @P0 BRA `(.L_x_35) ;  /* 0x0000000000180947 */ /* 0x000fea0003800000 */
[----:B------:R-:W-:Y:S01]  /*3710*/  IMAD.U32 R3, RZ, RZ, UR7 ;  /* 0x00000007ff037e24 */ /* 0x000fe2000f8e00ff */
[----:B------:R-:W3:Y:S04]  /*3720*/  LDC.64 R8, c[0x0][0x640] ;  /* 0x00019000ff087b82 */ /* 0x000ee80000000a00 */
[----:B--2---:R-:W2:Y:S02]  /*3730*/  LDS.128 R4, [R3+0x38400] ;  /* 0x0384000003047984 */ /* 0x004ea40000000c00 */
[----:B--2---:R-:W-:-:S04]  /*3740*/  FMNMX3 R4, R4, RZ, R5, !PT ;  /* 0x000000ff04047276 */ /* 0x004fc80007800005 */
[----:B------:R-:W-:-:S05]  /*3750*/  FMNMX3 R7, R4, R6, R7, !PT ;  /* 0x0000000604077276 */ /* 0x000fca0007800007 */
[----:B---3--:R3:W-:Y:S02]  /*3760*/  REDG.E.MAX.S32.STRONG.GPU desc[UR46][R8.64], R7 ;  /* 0x000000070800798e */ /* 0x0087e4000d12e32e */
.L_x_35:
[----:B------:R-:W-:Y:S05]  /*3770*/  BSYNC.RECONVERGENT B0 ;  /* 0x0000000000007941 */ /* 0x000fea0003800200 */
.L_x_34:
[----:B------:R-:W-:Y:S01]  /*3780*/  VIADD R44, R44, UR34 ;  /* 0x000000222c2c7c36 */ /* 0x000fe20008000000 */
[----:B------:R-:W-:Y:S02]  /*3790*/  ELECT P0, URZ, PT ;  /* 0x0000000000ff782f */ /* 0x000fe40003800000 */
[----:B------:R-:W-:Y:S01]  /*37a0*/  IADD3 R36, PT, PT, R36, 0x1, RZ ;  /* 0x0000000124247810 */ /* 0x000fe20007ffe0ff */
[----:B--2---:R-:W-:Y:S01]  /*37b0*/  IMAD.HI.U32 R5, R44, UR11, RZ ;  /* 0x0000000b2c057c27 */ /* 0x004fe2000f8e00ff */
[----:B------:R-:W-:Y:S02]  /*37c0*/  IADD3 R39, PT, PT, R39, 0x1, RZ ;  /* 0x0000000127277810 */ /* 0x000fe40007ffe0ff */
[----:B------:R-:W-:Y:S01]  /*37d0*/  ISETP.NE.AND P1, PT, R36, 0x2, PT ;  /* 0x000000022400780c */ /* 0x000fe20003f25270 */
[----:B------:R-:W-:-:S03]  /*37e0*/  IMAD.IADD R4, R44, 0x1, -R5 ;  /* 0x000000012c047824 */ /* 0x000fc600078e0a05 */
[----:B------:R-:W-:Y:S02]  /*37f0*/  SEL R36, R36, RZ, P1 ;  /* 0x000000ff24247207 */ /* 0x000fe40000800000 */
[----:B------:R-:W-:-:S04]  /*3800*/  SHF.R.U32.HI R4, RZ, UR23, R4 ;  /* 0x00000017ff047c19 */ /* 0x000fc80008011604 */
[----:B------:R-:W-:-:S04]  /*3810*/  IADD3 R4, PT, PT, R5, R4, RZ ;  /* 0x0000000405047210 */ /* 0x000fc80007ffe0ff */
[----:B------:R-:W-:-:S05]  /*3820*/  SHF.R.U32.HI R47, RZ, UR22, R4 ;  /* 0x00000016ff2f7c19 */ /* 0x000fca0008011604 */
[----:B------:R-:W-:-:S04]  /*3830*/  IMAD.MOV R47, RZ, RZ, -R47 ;  /* 0x000000ffff2f7224 */ /* 0x000fc800078e0a2f */
[----:B------:R-:W-:-:S04]  /*3840*/  IMAD R47, R47, UR10, R44 ;  /* 0x0000000a2f2f7c24 */ /* 0x000fc8000f8e022c */
[----:B------:R-:W-:-:S04]  /*3850*/  IMAD.HI.U32 R5, R47, UR20, RZ ;  /* 0x000000142f057c27 */ /* 0x000fc8000f8e00ff */
[----:B------:R-:W-:-:S05]  /*3860*/  IMAD.IADD R4, R47, 0x1, -R5 ;  /* 0x000000012f047824 */ /* 0x000fca00078e0a05 */
[----:B------:R-:W-:-:S04]  /*3870*/  SHF.R.U32.HI R4, RZ, UR21, R4 ;  /* 0x00000015ff047c19 */ /* 0x000fc80008011604 */
[----:B------:R-:W-:Y:S01]  /*3880*/  IADD3 R4, PT, PT, R5, R4, RZ ;  /* 0x0000000405047210 */ /* 0x000fe20007ffe0ff */
[----:B------:R-:W-:-:S03]  /*3890*/  @P0 IMAD.MOV.U32 R5, RZ, RZ, 0x1 ;  /* 0x00000001ff050424 */ /* 0x000fc600078e00ff */
[----:B------:R-:W-:Y:S01]  /*38a0*/  SHF.R.U32.HI R46, RZ, UR13, R4 ;  /* 0x0000000dff2e7c19 */ /* 0x000fe20008011604 */
[----:B------:R2:W-:Y:S01]  /*38b0*/  @P0 SYNCS.ARRIVE.TRANS64.ART0 RZ, [R2+URZ+0x70], R5 ;  /* 0x0000700502ff09a7 */ /* 0x0005e200085000ff */
[----:B------:R-:W-:-:S03]  /*38c0*/  ISETP.GE.AND P0, PT, R44, 0x400, PT ;  /* 0x000004002c00780c */ /* 0x000fc60003f06270 */
[----:B---3--:R-:W-:-:S04]  /*38d0*/  IMAD.HI.U32 R7, R46, UR9, RZ ;  /* 0x000000092e077c27 */ /* 0x008fc8000f8e00ff */
[----:B------:R-:W-:-:S05]  /*38e0*/  IMAD.IADD R4, R46, 0x1, -R7 ;  /* 0x000000012e047824 */ /* 0x000fca00078e0a07 */
[----:B------:R-:W-:-:S05]  /*38f0*/  SHF.R.U32.HI R4, RZ, UR15, R4 ;  /* 0x0000000fff047c19 */ /* 0x000fca0008011604 */
[----:B------:R-:W-:Y:S01]  /*3900*/  IMAD.IADD R4, R7, 0x1, R4 ;  /* 0x0000000107047824 */ /* 0x000fe200078e0204 */
[----:B------:R-:W-:-:S04]  /*3910*/  SEL R7, RZ, 0x1, P1 ;  /* 0x00000001ff077807 */ /* 0x000fc80000800000 */
[----:B------:R-:W-:Y:S02]  /*3920*/  LOP3.LUT R38, R38, R7, RZ, 0x3c, !PT ;  /* 0x0000000726267212 */ /* 0x000fe400078e3cff */
[----:B--2---:R-:W-:Y:S02]  /*3930*/  SHF.R.U32.HI R5, RZ, UR14, R4 ;  /* 0x0000000eff057c19 */ /* 0x004fe40008011604 */
[----:B------:R-:W-:-:S03]  /*3940*/  IADD3 R2, PT, PT, -R46, RZ, RZ ;  /* 0x000000ff2e027210 */ /* 0x000fc60007ffe1ff */
[----:B------:R-:W-:Y:S02]  /*3950*/  IMAD.MOV R5, RZ, RZ, -R5 ;  /* 0x000000ffff057224 */ /* 0x000fe400078e0a05 */
[----:B------:R-:W-:Y:S02]  /*3960*/  IMAD R47, R2, UR19, R47 ;  /* 0x00000013022f7c24 */ /* 0x000fe4000f8e022f */
[----:B------:R-:W-:Y:S01]  /*3970*/  IMAD R46, R5, UR8, R46 ;  /* 0x00000008052e7c24 */ /* 0x000fe2000f8e022e */
[----:B------:R-:W-:Y:S06]  /*3980*/  @!P0 BRA `(.L_x_36) ;  /* 0xffffffe800488947 */ /* 0x000fec000383ffff */
[----:B------:R-:W-:Y:S05]  /*3990*/  BSYNC B1 ;  /* 0x0000000000017941 */ /* 0x000fea0003800000 */
.L_x_23:
[----:B------:R-:W-:Y:S01]  /*39a0*/  BAR.SYNC.DEFER_BLOCKING 0x2, 0x80 ;  /* 0x0082000000007b1d */ /* 0x000fe20000010000 */
[----:B-1-3--:R-:W-:Y:S01]  /*39b0*/  LOP3.LUT R4, R45, 0xffff, RZ, 0xc0, !PT ;  /* 0x0000ffff2d047812 */ /* 0x00afe200078ec0ff */
[----:B--2---:R-:W-:Y:S02]  /*39c0*/  IMAD.MOV.U32 R3, RZ, RZ, 0xffff ;  /* 0x0000ffffff037424 */ /* 0x004fe400078e00ff */
[----:B-----5:R-:W-:Y:S01]  /*39d0*/  IMAD.MOV.U32 R2, RZ, RZ, 0x1 ;  /* 0x00000001ff027424 */ /* 0x020fe200078e00ff */
[----:B------:R-:W-:-:S03]  /*39e0*/  SHF.R.U32.HI R4, RZ, 0x5, R4 ;  /* 0x00000005ff047819 */ /* 0x000fc60000011604 */
[----:B------:R-:W1:Y:S01]  /*39f0*/  S2UR UR5, SR_CgaCtaId ;  /* 0x00000000000579c3 */ /* 0x000e620000008800 */
[----:B------:R-:W-:Y:S01]  /*3a00*/  SHF.L.U32 R3, R3, R4, RZ ;  /* 0x0000000403037219 */ /* 0x000fe200000006ff */
[----:B------:R-:W-:-:S05]  /*3a10*/  VIADD R5, R4, 0x10 ;  /* 0x0000001004057836 */ /* 0x000fca0000000000 */
[----:B------:R-:W-:-:S04]  /*3a20*/  SHF.L.U32 R2, R2, R5, RZ ;  /* 0x0000000502027219 */ /* 0x000fc800000006ff */
[----:B------:R-:W-:-:S04]  /*3a30*/  LOP3.LUT R5, R2, R3, RZ, 0xfc, !PT ;  /* 0x0000000302057212 */ /* 0x000fc800078efcff */
[----:B------:R-:W-:Y:S01]  /*3a40*/  LOP3.LUT R3, R5, 0xffff, RZ, 0xc0, !PT ;  /* 0x0000ffff05037812 */ /* 0x000fe200078ec0ff */
[----:B------:R-:W-:Y:S01]  /*3a50*/  NOP ;  /* 0x0000000000007918 */ /* 0x000fe20000000000 */
[----:B------:R-:W-:Y:S02]  /*3a60*/  UMOV UR4, 0x50 ;  /* 0x0000005000047882 */ /* 0x000fe40000000000 */
[----:B-1----:R-:W-:-:S09]  /*3a70*/  ULEA UR5, UR5, UR4, 0x18 ;  /* 0x0000000405057291 */ /* 0x002fd2000f8ec0ff */
[----:B------:R-:W1:Y:S02]  /*3a80*/  LDS R0, [UR5] ;  /* 0x00000005ff007984 */ /* 0x000e640008000800 */
[----:B-1----:R-:W-:-:S04]  /*3a90*/  LOP3.LUT R2, R5, 0xffff, R0, 0x80, !PT ;  /* 0x0000ffff05027812 */ /* 0x002fc800078e8000 */
[----:B------:R-:W-:-:S13]  /*3aa0*/  ISETP.NE.AND P0, PT, R2, R3, PT ;  /* 0x000000030200720c */ /* 0x000fda0003f05270 */
[----:B------:R-:W-:Y:S05]  /*3ab0*/  @P0 BRA `(.L_x_37) ;  /* 0x0000000000500947 */ /* 0x000fea0003800000 */
[----:B------:R-:W-:Y:S02]  /*3ac0*/  SHF.R.U32.HI R0, RZ, 0x10, R0 ;  /* 0x00000010ff007819 */ /* 0x000fe40000011600 */
[----:B------:R-:W-:-:S04]  /*3ad0*/  SHF.R.U32.HI R3, RZ, 0x10, R5 ;  /* 0x00000010ff037819 */ /* 0x000fc80000011605 */
[----:B------:R-:W-:-:S04]  /*3ae0*/  LOP3.LUT R0, R0, R3, RZ, 0xc0, !PT ;  /* 0x0000000300007212 */ /* 0x000fc800078ec0ff */
[----:B------:R-:W-:-:S13]  /*3af0*/  ISETP.NE.AND P0, PT, R0, R3, PT ;  /* 0x000000030000720c */ /* 0x000fda0003f05270 */
[----:B------:R-:W-:Y:S05]  /*3b00*/  @P0 BRA `(.L_x_38) ;  /* 0x0000000000300947 */ /* 0x000fea0003800000 */
[----:B------:R-:W-:Y:S01]  /*3b10*/  R2UR UR35, R5 ;  /* 0x00000000052372ca */ /* 0x000fe200000e0000 */
[----:B------:R-:W1:Y:S01]  /*3b20*/  S2R R2, SR_LANEID ;  /* 0x0000000000027919 */ /* 0x000e620000000000 */
[----:B------:R-:W-:Y:S02]  /*3b30*/  VOTEU.ANY UR6, UPT, PT ;  /* 0x0000000000067886 */ /* 0x000fe400038e0100 */
[----:B------:R-:W-:-:S09]  /*3b40*/  UFLO.U32 UR6, UR6 ;  /* 0x00000006000672bd */ /* 0x000fd200080e0000 */
[----:B------:R-:W-:-:S06]  /*3b50*/  ULOP3.LUT UR35, URZ, UR35, URZ, 0x33, !UPT ;  /* 0x00000023ff237292 */ /* 0x000fcc000f8e33ff */
[----:B------:R-:W-:-:S04]  /*3b60*/  IMAD.U32 R0, RZ, RZ, UR35 ;  /* 0x00000023ff007e24 */ /* 0x000fc8000f8e00ff */
[----:B------:R-:W2:Y:S02]  /*3b70*/  REDUX UR4, R0 ;  /* 0x00000000000473c4 */ /* 0x000ea40000000000 */
[----:B------:R3:W-:Y:S01]  /*3b80*/  UTCATOMSWS.AND URZ, UR35 ;  /* 0x0000002300ff79e3 */ /* 0x0007e20008000000 */
[----:B-1----:R-:W-:Y:S01]  /*3b90*/  ISETP.EQ.U32.AND P0, PT, R2, UR6, PT ;  /* 0x0000000602007c0c */ /* 0x002fe2000bf02070 */
[----:B--2---:R-:W-:-:S12]  /*3ba0*/  IMAD.U32 R2, RZ, RZ, UR4 ;  /* 0x00000004ff027e24 */ /* 0x004fd8000f8e00ff */
[----:B------:R3:W-:Y:S01]  /*3bb0*/  @P0 ATOMS.AND RZ, [UR5], R2 ;  /* 0x00000002ffff098c */ /* 0x0007e2000a800005 */
[----:B------:R-:W-:Y:S05]  /*3bc0*/  BRA `(.L_x_39) ;  /* 0x0000000000147947 */ /* 0x000fea0003800000 */
.L_x_38:
[----:B------:R-:W-:Y:S02]  /*3bd0*/  MOV R2, 0x3bf0 ;  /* 0x00003bf000027802 */ /* 0x000fe40000000f00 */
[----:B------:R-:W-:Y:S05]  /*3be0*/  CALL.REL.NOINC `($__internal_0_$__cuda_sm10x_tcgen05_guardrail_trap_col_being_dealloced_not_returned_by_alloc) ;  /* 0x0000000000c87944 */ /* 0x000fea0003c00000 */
[----:B------:R-:W-:Y:S05]  /*3bf0*/  BRA `(.L_x_39) ;  /* 0x0000000000087947 */ /* 0x000fea0003800000 */
.L_x_37:
[----:B------:R-:W-:Y:S02]  /*3c00*/  MOV R2, 0x3c20 ;  /* 0x00003c2000027802 */ /* 0x000fe40000000f00 */
[----:B------:R-:W-:Y:S05]  /*3c10*/  CALL.REL.NOINC `($__internal_2_$__cuda_sm10x_tcgen05_guardrail_trap_unallocated_columns_being_dealloced) ;  /* 0x0000000000d47944 */ /* 0x000fea0003c00000 */
.L_x_39:
[----:B------:R-:W-:Y:S01]  /*3c20*/  NOP ;  /* 0x0000000000007918 */ /* 0x000fe20000000000 */
[----:B------:R-:W-:-:S04]  /*3c30*/  DEPBAR.LE SB0, 0x0 ;  /* 0x000080000000791a */ /* 0x000fc80000000000 */
[----:B---3--:R-:W-:Y:S05]  /*3c40*/  EXIT ;  /* 0x000000000000794d */ /* 0x008fea0003800000 */
.L_x_6:
[----:B------:R-:W-:Y:S02]  /*3c50*/  MOV R4, UR17 ;  /* 0x0000001100047c02 */ /* 0x000fe40008000f00 */
[----:B------:R-:W-:Y:S02]  /*3c60*/  MOV R5, UR17 ;  /* 0x0000001100057c02 */ /* 0x000fe40008000f00 */
[----:B------:R-:W-:-:S07]  /*3c70*/  MOV R2, UR25 ;  /* 0x0000001900027c02 */ /* 0x000fce0008000f00 */
.L_x_40:
[----:B-1----:R1:W2:Y:S02]  /*3c80*/  SYNCS.PHASECHK.TRANS64.TRYWAIT P0, [R2+URZ+0x30], R5 ;  /* 0x00003005020075a7 */ /* 0x0022a400080011ff */
[----:B--2---:R-:W-:Y:S05]  /*3c90*/  @!P0 NANOSLEEP.SYNCS 0x989680 ;  /* 0x009896800000895d */ /* 0x004fea0003900000 */
[----:B------:R-:W2:Y:S02]  /*3ca0*/  @!P0 SYNCS.PHASECHK.TRANS64 P0, [R2+URZ+0x30], R5 ;  /* 0x00003005020085a7 */ /* 0x000ea400080010ff */
[----:B--2---:R-:W-:Y:S05]  /*3cb0*/  @!P0 BRA `(.L_x_40) ;  /* 0xfffffffc00f08947 */ /* 0x004fea000383ffff */
[----:B------:R-:W-:Y:S05]  /*3cc0*/  BRA `(.L_x_5) ;  /* 0xffffffcc005c7947 */ /* 0x000fea000383ffff */
.L_x_9:
[----:B------:R-:W-:Y:S02]  /*3cd0*/  MOV R4, UR6 ;  /* 0x0000000600047c02 */ /* 0x000fe40008000f00 */
[----:B------:R-:W-:Y:S02]  /*3ce0*/  MOV R5, UR6 ;  /* 0x0000000600057c02 */ /* 0x000fe40008000f00 */
[----:B------:R-:W-:-:S07]  /*3cf0*/  MOV R2, UR4 ;  /* 0x0000000400027c02 */ /* 0x000fce0008000f00 */
.L_x_41:
[----:B-1----:R1:W5:Y:S02]  /*3d00*/  SYNCS.PHASECHK.TRANS64.TRYWAIT P0, [R2+URZ+0x30], R5 ;  /* 0x00003005020075a7 */ /* 0x00236400080011ff */
[----:B-----5:R-:W-:Y:S05]  /*3d10*/  @!P0 NANOSLEEP.SYNCS 0x989680 ;  /* 0x009896800000895d */ /* 0x020fea0003900000 */
[----:B------:R-:W5:Y:S02]  /*3d20*/  @!P0 SYNCS.PHASECHK.TRANS64 P0, [R2+URZ+0x30], R5 ;  /* 0x00003005020085a7 */ /* 0x000f6400080010ff */
[----:B-----5:R-:W-:Y:S05]  /*3d30*/  @!P0 BRA `(.L_x_41) ;  /* 0xfffffffc00f08947 */ /* 0x020fea000383ffff */
[----:B------:R-:W-:Y:S05]  /*3d40*/  BRA `(.L_x_42) ;  /* 0xffffffd000747947 */ /* 0x000fea000383ffff */
.L_x_12:
[----:B------:R-:W-:Y:S02]  /*3d50*/  MOV R2, UR17 ;  /* 0x0000001100027c02 */ /* 0x000fe40008000f00 */
[-C--:B------:R-:W-:Y:S02]  /*3d60*/  MOV R8, R3.reuse ;  /* 0x0000000300087202 */ /* 0x080fe40000000f00 */
[----:B------:R-:W-:-:S07]  /*3d70*/  MOV R9, R3 ;  /* 0x0000000300097202 */ /* 0x000fce0000000f00 */
.L_x_43:
[----:B-1----:R1:W4:Y:S02]  /*3d80*/  SYNCS.PHASECHK.TRANS64.TRYWAIT P0, [R2+URZ+0x70], R9 ;  /* 0x00007009020075a7 */ /* 0x00232400080011ff */
[----:B----4-:R-:W-:Y:S05]  /*3d90*/  @!P0 NANOSLEEP.SYNCS 0x989680 ;  /* 0x009896800000895d */ /* 0x010fea0003900000 */
[----:B------:R-:W4:Y:S02]  /*3da0*/  @!P0 SYNCS.PHASECHK.TRANS64 P0, [R2+URZ+0x70], R9 ;  /* 0x00007009020085a7 */ /* 0x000f2400080010ff */
[----:B----4-:R-:W-:Y:S05]  /*3db0*/  @!P0 BRA `(.L_x_43) ;  /* 0xfffffffc00f08947 */ /* 0x010fea000383ffff */
[----:B------:R-:W-:Y:S05]  /*3dc0*/  BRA `(.L_x_44) ;  /* 0xffffffd400b47947 */ /* 0x000fea000383ffff */
.L_x_14:
[----:B------:R-:W-:Y:S02]  /*3dd0*/  MOV R8, UR26 ;  /* 0x0000001a00087c02 */ /* 0x000fe40008000f00 */
[----:B------:R-:W-:Y:S02]  /*3de0*/  MOV R9, UR26 ;  /* 0x0000001a00097c02 */ /* 0x000fe40008000f00 */
[----:B------:R-:W-:Y:S07]  /*3df0*/  MOV R2, UR16 ;  /* 0x0000001000027c02 */ /* 0x000fee0008000f00 */
.L_x_45:
[----:B-1----:R1:W4:Y:S02]  /*3e00*/  SYNCS.PHASECHK.TRANS64.TRYWAIT P1, [R2+URZ], R9 ;  /* 0x00000009020075a7 */ /* 0x00232400080211ff */
[----:B----4-:R-:W-:Y:S05]  /*3e10*/  @!P1 NANOSLEEP.SYNCS 0x989680 ;  /* 0x009896800000995d */ /* 0x010fea0003900000 */
[----:B------:R-:W4:Y:S02]  /*3e20*/  @!P1 SYNCS.PHASECHK.TRANS64 P1, [R2+URZ], R9 ;  /* 0x00000009020095a7 */ /* 0x000f2400080210ff */
[----:B----4-:R-:W-:Y:S05]  /*3e30*/  @!P1 BRA `(.L_x_45) ;  /* 0xfffffffc00f09947 */ /* 0x010fea000383ffff */
[----:B------:R-:W-:Y:S05]  /*3e40*/  BRA `(.L_x_13) ;  /* 0xffffffd800287947 */ /* 0x000fea000383ffff */
.L_x_17:
[----:B------:R-:W-:-:S07]  /*3e50*/  MOV R5, R4 ;  /* 0x0000000400057202 */ /* 0x000fce0000000f00 */
.L_x_46:
[----:B-1----:R1:W4:Y:S02]  /*3e60*/  SYNCS.PHASECHK.TRANS64.TRYWAIT P0, [R2+URZ+0x70], R5 ;  /* 0x00007005020075a7 */ /* 0x00232400080011ff */
[----:B----4-:R-:W-:Y:S05]  /*3e70*/  @!P0 NANOSLEEP.SYNCS 0x989680 ;  /* 0x009896800000895d */ /* 0x010fea0003900000 */
[----:B------:R-:W4:Y:S02]  /*3e80*/  @!P0 SYNCS.PHASECHK.TRANS64 P0, [R2+URZ+0x70], R5 ;  /* 0x00007005020085a7 */ /* 0x000f2400080010ff */
[----:B----4-:R-:W-:Y:S05]  /*3e90*/  @!P0 BRA `(.L_x_46) ;  /* 0xfffffffc00f08947 */ /* 0x010fea000383ffff */
[----:B------:R-:W-:Y:S05]  /*3ea0*/  BRA `(.L_x_10) ;  /* 0xffffffd800d87947 */ /* 0x000fea000383ffff */
.L_x_25:
[----:B------:R-:W-:-:S07]  /*3eb0*/  MOV R4, R5 ;  /* 0x0000000500047202 */ /* 0x000fce0000000f00 */
.L_x_47:
[----:B-1----:R1:W2:Y:S02]  /*3ec0*/  SYNCS.PHASECHK.TRANS64.TRYWAIT P0, [R2+URZ+0x60], R5 ;  /* 0x00006005020075a7 */ /* 0x0022a400080011ff */
[----:B--2---:R-:W-:Y:S05]  /*3ed0*/  @!P0 NANOSLEEP.SYNCS 0x989680 ;  /* 0x009896800000895d */ /* 0x004fea0003900000 */
[----:B------:R-:W2:Y:S02]  /*3ee0*/  @!P0 SYNCS.PHASECHK.TRANS64 P0, [R2+URZ+0x60], R5 ;  /* 0x00006005020085a7 */ /* 0x000ea400080010ff */
[----:B--2---:R-:W-:Y:S05]  /*3ef0*/  @!P0 BRA `(.L_x_47) ;  /* 0xfffffffc00f08947 */ /* 0x004fea000383ffff */
[----:B------:R-:W-:Y:S05]  /*3f00*/  BRA `(.L_x_48) ;  /* 0xffffffe400007947 */ /* 0x000fea000383ffff */
        .weak           $__internal_0_$__cuda_sm10x_tcgen05_guardrail_trap_col_being_dealloced_not_returned_by_alloc
        .type           $__internal_0_$__cuda_sm10x_tcgen05_guardrail_trap_col_being_dealloced_not_returned_by_alloc,@function
        .size           $__internal_0_$__cuda_sm10x_tcgen05_guardrail_trap_col_being_dealloced_not_returned_by_alloc,($__internal_1_$__cuda_sm10x_tcgen05_guardrail_trap_phase_invalid_during_alloc - $__internal_0_$__cuda_sm10x_tcgen05_guardrail_trap_col_being_dealloced_not_returned_by_alloc)
$__internal_0_$__cuda_sm10x_tcgen05_guardrail_trap_col_being_dealloced_not_returned_by_alloc:
[----:B------:R-:W-:Y:S05]  /*3f10*/  BPT.TRAP 0x1 ;  /* 0x000000040000795c */ /* 0x000fea0000300000 */
[----:B------:R-:W-:-:S04]  /*3f20*/  HFMA2 R3, -RZ, RZ, 0, 0 ;  /* 0x00000000ff037431 */ /* 0x000fc800000001ff */
[----:B------:R-:W-:Y:S05]  /*3f30*/  RET.REL.NODEC R2 `(kernel_cutlass_kernel_cudnngemm_amaxdense_blockscaled_gemm_persistent_amaxSm100BlockScaledPersistentDenseGemmKernel_object_at__TiledMMA_ThrLayoutVMNK11110000_PermutationMNK____MMAAtom_Thr_0) ;  /* 0xffffffc002307950 */ /* 0x000fea0003c3ffff */
        .weak           $__internal_1_$__cuda_sm10x_tcgen05_guardrail_trap_phase_invalid_during_alloc
        .type           $__internal_1_$__cuda_sm10x_tcgen05_guardrail_trap_phase_invalid_during_alloc,@function
        .size           $__internal_1_$__cuda_sm10x_tcgen05_guardrail_trap_phase_invalid_during_alloc,($__internal_2_$__cuda_sm10x_tcgen05_guardrail_trap_unallocated_columns_being_dealloced - $__internal_1_$__cuda_sm10x_tcgen05_guardrail_trap_phase_invalid_during_alloc)
$__internal_1_$__cuda_sm10x_tcgen05_guardrail_trap_phase_invalid_during_alloc:
[----:B------:R-:W-:Y:S05]  /*3f40*/  BPT.TRAP 0x1 ;  /* 0x000000040000795c */ /* 0x000fea0000300000 */
[----:B------:R-:W-:-:S04]  /*3f50*/  MOV R3, 0x0 ;  /* 0x0000000000037802 */ /* 0x000fc80000000f00 */
[----:B------:R-:W-:Y:S05]  /*3f60*/  RET.REL.NODEC R2 `(kernel_cutlass_kernel_cudnngemm_amaxdense_blockscaled_gemm_persistent_amaxSm100BlockScaledPersistentDenseGemmKernel_object_at__TiledMMA_ThrLayoutVMNK11110000_PermutationMNK____MMAAtom_Thr_0) ;  /* 0xffffffc002247950 */ /* 0x000fea0003c3ffff */
        .weak           $__internal_2_$__cuda_sm10x_tcgen05_guardrail_trap_unallocated_columns_being_dealloced
        .type           $__internal_2_$__cuda_sm10x_tcgen05_guardrail_trap_unallocated_columns_being_dealloced,@function
        .size           $__internal_2_$__cuda_sm10x_tcgen05_guardrail_trap_unallocated_columns_being_dealloced,(.L_x_52 - $__internal_2_$__cuda_sm10x_tcgen05_guardrail_trap_unallocated_columns_being_dealloced)
$__internal_2_$__cuda_sm10x_tcgen05_guardrail_trap_unallocated_columns_being_dealloced:
[----:B------:R-:W-:Y:S05]  /*3f70*/  BPT.TRAP 0x1 ;  /* 0x000000040000795c */ /* 0x000fea0000300000 */
[----:B------:R-:W-:-:S04]  /*3f80*/  HFMA2 R3, -RZ, RZ, 0, 0 ;  /* 0x00000000ff037431 */ /* 0x000fc800000001ff */
[----:B------:R-:W-:Y:S05]  /*3f90*/  RET.REL.NODEC R2 `(kernel_cutlass_kernel_cudnngemm_amaxdense_blockscaled_gemm_persistent_amaxSm100BlockScaledPersistentDenseGemmKernel_object_at__TiledMMA_ThrLayoutVMNK11110000_PermutationMNK____MMAAtom_Thr_0) ;  /* 0xffffffc002187950 */ /* 0x000fea0003c3ffff */
.L_x_49:
[----:B------:R-:W-:-:S00]  /*3fa0*/  BRA `(.L_x_49) ;  /* 0xfffffffc00fc7947 */ /* 0x000fc0000383ffff */
[----:B------:R-:W-:-:S00]  /*3fb0*/  NOP ;  /* 0x0000000000007918 */ /* 0x000fc00000000000 */
        /* <DEDUP_REMOVED lines=12> */
.L_x_52:


//--------------------- .nv.shared.kernel_cutlass_kernel_cudnngemm_amaxdense_blockscaled_gemm_persistent_amaxSm100BlockScaledPersistentDenseGemmKernel_object_at__TiledMMA_ThrLayoutVMNK11110000_PermutationMNK____MMAAtom_Thr_0 --------------------------
	.section	.nv.shared.kernel_cutlass_kernel_cudnngemm_amaxdense_blockscaled_gemm_persistent_amaxSm100BlockScaledPersistentDenseGemmKernel_object_at__TiledMMA_ThrLayoutVMNK11110000_PermutationMNK____MMAAtom_Thr_0,"aw",@nobits
	.sectionflags	@""
	.align	1024
	.zero		1024


//--------------------- .nv.shared.reserved.0     --------------------------
	.section	.nv.shared.reserved.0,"aw",@nobits
	.align	8
	.weak		__nv_reservedSMEM_offset_0_alias
	.size		__nv_reservedSMEM_offset_0_alias, 0, 64
	.other		__nv_reservedSMEM_offset_0_alias,@"STO_CUDA_RESERVED_SHARED STV_DEFAULT"
__nv_reservedSMEM_offset_0_alias:
	.zero		0
.nv.shared.reserved.0:
	.zero		64
	.weak		__nv_reservedSMEM_allocation_phase
	.type		__nv_reservedSMEM_allocation_phase,@object
	.size		__nv_reservedSMEM_allocation_phase,(.L_0 - __nv_reservedSMEM_allocation_phase)
__nv_reservedSMEM_allocation_phase:
	.zero		1
.L_0:
	.zero		7
	.weak		__nv_reservedSMEM_devtool_atexit_pc
	.type		__nv_reservedSMEM_devtool_atexit_pc,@object
	.size		__nv_reservedSMEM_devtool_atexit_pc,(__nv_reservedSMEM_allocation_mask - __nv_reservedSMEM_devtool_atexit_pc)
__nv_reservedSMEM_devtool_atexit_pc:
	.zero		8
	.weak		__nv_reservedSMEM_allocation_mask
	.type		__nv_reservedSMEM_allocation_mask,@object
	.size		__nv_reservedSMEM_allocation_mask,(.L_2 - __nv_reservedSMEM_allocation_mask)
__nv_reservedSMEM_allocation_mask:
	.zero		4
.L_2:


//--------------------- .nv.constant0.kernel_cutlass_kernel_cudnngemm_amaxdense_blockscaled_gemm_persistent_amaxSm100BlockScaledPersistentDenseGemmKernel_object_at__TiledMMA_ThrLayoutVMNK11110000_PermutationMNK____MMAAtom_Thr_0 --------------------------
	.section	.nv.constant0.kernel_cutlass_kernel_cudnngemm_amaxdense_blockscaled_gemm_persistent_amaxSm100BlockScaledPersistentDenseGemmKernel_object_at__TiledMMA_ThrLayoutVMNK11110000_PermutationMNK____MMAAtom_Thr_0,"a",@progbits
	.sectionflags	@""
	.align	4
.nv.constant0.kernel_cutlass_kernel_cudnngemm_amaxdense_blockscaled_gemm_persistent_amaxSm100BlockScaledPersistentDenseGemmKernel_object_at__TiledMMA_ThrLayoutVMNK11110000_PermutationMNK____MMAAtom_Thr_0:
	.zero		1644


//--------------------- SYMBOLS --------------------------

	.type		.nv.reservedSmem.offset0,@object
	.size		.nv.reservedSmem.offset0,0x4
	.type		.nv.reservedSmem.cap,@object
	.size		.nv.reservedSmem.cap,0x4
